//
// Generated by NVIDIA NVVM Compiler
//
// Compiler Build ID: CL-36424714
// Cuda compilation tools, release 13.0, V13.0.88
// Based on NVVM 20.0.0
//

.version 9.0
.target sm_100
.address_size 64

	// .globl	_Z11matmul_fp32PKfS0_Pfi

.visible .entry _Z11matmul_fp32PKfS0_Pfi(
	.param .u64 .ptr .align 1 _Z11matmul_fp32PKfS0_Pfi_param_0,
	.param .u64 .ptr .align 1 _Z11matmul_fp32PKfS0_Pfi_param_1,
	.param .u64 .ptr .align 1 _Z11matmul_fp32PKfS0_Pfi_param_2,
	.param .u32 _Z11matmul_fp32PKfS0_Pfi_param_3
)
{
	.reg .pred 	%p<10>;
	.reg .b32 	%r<40>;
	.reg .b32 	%f<67>;
	.reg .b64 	%rd<67>;

	ld.param.u64 	%rd14, [_Z11matmul_fp32PKfS0_Pfi_param_0];
	ld.param.u64 	%rd15, [_Z11matmul_fp32PKfS0_Pfi_param_1];
	ld.param.u32 	%r18, [_Z11matmul_fp32PKfS0_Pfi_param_3];
	cvta.to.global.u64 	%rd1, %rd15;
	cvta.to.global.u64 	%rd2, %rd14;
	mov.u32 	%r19, %ctaid.y;
	mov.u32 	%r20, %ntid.y;
	mov.u32 	%r21, %tid.y;
	mad.lo.s32 	%r1, %r19, %r20, %r21;
	mov.u32 	%r22, %ctaid.x;
	mov.u32 	%r23, %ntid.x;
	mov.u32 	%r24, %tid.x;
	mad.lo.s32 	%r2, %r22, %r23, %r24;
	max.s32 	%r25, %r1, %r2;
	setp.ge.s32 	%p1, %r25, %r18;
	@%p1 bra 	$L__BB0_13;
	mul.lo.s32 	%r3, %r18, %r1;
	and.b32  	%r4, %r18, 7;
	setp.lt.u32 	%p2, %r18, 8;
	mov.f32 	%f66, 0f00000000;
	mov.b32 	%r38, 0;
	@%p2 bra 	$L__BB0_4;
	and.b32  	%r38, %r18, 2147483640;
	neg.s32 	%r36, %r38;
	mul.wide.s32 	%rd16, %r18, 4;
	add.s64 	%rd3, %rd1, %rd16;
	shl.b32 	%r7, %r18, 3;
	mul.wide.s32 	%rd17, %r18, 8;
	add.s64 	%rd4, %rd1, %rd17;
	mul.wide.s32 	%rd18, %r18, 12;
	add.s64 	%rd5, %rd1, %rd18;
	mul.wide.s32 	%rd19, %r18, 16;
	add.s64 	%rd6, %rd1, %rd19;
	mul.wide.s32 	%rd20, %r18, 20;
	add.s64 	%rd7, %rd1, %rd20;
	mul.wide.s32 	%rd21, %r18, 24;
	add.s64 	%rd8, %rd1, %rd21;
	mul.wide.s32 	%rd22, %r18, 28;
	add.s64 	%rd9, %rd1, %rd22;
	mul.wide.u32 	%rd23, %r3, 4;
	add.s64 	%rd24, %rd23, %rd2;
	add.s64 	%rd66, %rd24, 16;
	mov.f32 	%f66, 0f00000000;
	mov.u32 	%r35, %r2;
$L__BB0_3:
	.pragma "nounroll";
	mul.wide.s32 	%rd25, %r35, 4;
	add.s64 	%rd26, %rd3, %rd25;
	add.s64 	%rd27, %rd4, %rd25;
	add.s64 	%rd28, %rd5, %rd25;
	add.s64 	%rd29, %rd6, %rd25;
	add.s64 	%rd30, %rd7, %rd25;
	add.s64 	%rd31, %rd8, %rd25;
	add.s64 	%rd32, %rd9, %rd25;
	add.s64 	%rd33, %rd1, %rd25;
	ld.global.f32 	%f16, [%rd66+-16];
	ld.global.f32 	%f17, [%rd33];
	fma.rn.f32 	%f18, %f16, %f17, %f66;
	ld.global.f32 	%f19, [%rd66+-12];
	ld.global.f32 	%f20, [%rd26];
	fma.rn.f32 	%f21, %f19, %f20, %f18;
	ld.global.f32 	%f22, [%rd66+-8];
	ld.global.f32 	%f23, [%rd27];
	fma.rn.f32 	%f24, %f22, %f23, %f21;
	ld.global.f32 	%f25, [%rd66+-4];
	ld.global.f32 	%f26, [%rd28];
	fma.rn.f32 	%f27, %f25, %f26, %f24;
	ld.global.f32 	%f28, [%rd66];
	ld.global.f32 	%f29, [%rd29];
	fma.rn.f32 	%f30, %f28, %f29, %f27;
	ld.global.f32 	%f31, [%rd66+4];
	ld.global.f32 	%f32, [%rd30];
	fma.rn.f32 	%f33, %f31, %f32, %f30;
	ld.global.f32 	%f34, [%rd66+8];
	ld.global.f32 	%f35, [%rd31];
	fma.rn.f32 	%f36, %f34, %f35, %f33;
	ld.global.f32 	%f37, [%rd66+12];
	ld.global.f32 	%f38, [%rd32];
	fma.rn.f32 	%f66, %f37, %f38, %f36;
	add.s32 	%r36, %r36, 8;
	add.s32 	%r35, %r35, %r7;
	add.s64 	%rd66, %rd66, 32;
	setp.ne.s32 	%p3, %r36, 0;
	@%p3 bra 	$L__BB0_3;
$L__BB0_4:
	setp.eq.s32 	%p4, %r4, 0;
	@%p4 bra 	$L__BB0_12;
	and.b32  	%r13, %r18, 3;
	setp.lt.u32 	%p5, %r4, 4;
	@%p5 bra 	$L__BB0_7;
	add.s32 	%r27, %r38, %r3;
	mul.wide.u32 	%rd34, %r27, 4;
	add.s64 	%rd35, %rd2, %rd34;
	ld.global.f32 	%f40, [%rd35];
	mad.lo.s32 	%r28, %r38, %r18, %r2;
	mul.wide.s32 	%rd36, %r28, 4;
	add.s64 	%rd37, %rd1, %rd36;
	ld.global.f32 	%f41, [%rd37];
	fma.rn.f32 	%f42, %f40, %f41, %f66;
	cvt.u64.u32 	%rd38, %r3;
	cvt.u64.u32 	%rd39, %r38;
	add.s64 	%rd40, %rd39, %rd38;
	shl.b64 	%rd41, %rd40, 2;
	add.s64 	%rd42, %rd2, %rd41;
	ld.global.f32 	%f43, [%rd42+4];
	mul.wide.s32 	%rd43, %r18, 4;
	add.s64 	%rd44, %rd37, %rd43;
	ld.global.f32 	%f44, [%rd44];
	fma.rn.f32 	%f45, %f43, %f44, %f42;
	ld.global.f32 	%f46, [%rd42+8];
	add.s64 	%rd45, %rd44, %rd43;
	ld.global.f32 	%f47, [%rd45];
	fma.rn.f32 	%f48, %f46, %f47, %f45;
	ld.global.f32 	%f49, [%rd42+12];
	add.s64 	%rd46, %rd45, %rd43;
	ld.global.f32 	%f50, [%rd46];
	fma.rn.f32 	%f66, %f49, %f50, %f48;
	add.s32 	%r38, %r38, 4;
$L__BB0_7:
	setp.eq.s32 	%p6, %r13, 0;
	@%p6 bra 	$L__BB0_12;
	setp.eq.s32 	%p7, %r13, 1;
	@%p7 bra 	$L__BB0_10;
	add.s32 	%r29, %r38, %r3;
	mul.wide.u32 	%rd47, %r29, 4;
	add.s64 	%rd48, %rd2, %rd47;
	ld.global.f32 	%f52, [%rd48];
	mad.lo.s32 	%r30, %r38, %r18, %r2;
	mul.wide.s32 	%rd49, %r30, 4;
	add.s64 	%rd50, %rd1, %rd49;
	ld.global.f32 	%f53, [%rd50];
	fma.rn.f32 	%f54, %f52, %f53, %f66;
	cvt.u64.u32 	%rd51, %r3;
	cvt.u64.u32 	%rd52, %r38;
	add.s64 	%rd53, %rd52, %rd51;
	shl.b64 	%rd54, %rd53, 2;
	add.s64 	%rd55, %rd2, %rd54;
	ld.global.f32 	%f55, [%rd55+4];
	mul.wide.s32 	%rd56, %r18, 4;
	add.s64 	%rd57, %rd50, %rd56;
	ld.global.f32 	%f56, [%rd57];
	fma.rn.f32 	%f66, %f55, %f56, %f54;
	add.s32 	%r38, %r38, 2;
$L__BB0_10:
	and.b32  	%r31, %r18, 1;
	setp.eq.b32 	%p8, %r31, 1;
	not.pred 	%p9, %p8;
	@%p9 bra 	$L__BB0_12;
	add.s32 	%r32, %r38, %r3;
	mul.wide.u32 	%rd58, %r32, 4;
	add.s64 	%rd59, %rd2, %rd58;
	ld.global.f32 	%f57, [%rd59];
	mad.lo.s32 	%r33, %r38, %r18, %r2;
	mul.wide.s32 	%rd60, %r33, 4;
	add.s64 	%rd61, %rd1, %rd60;
	ld.global.f32 	%f58, [%rd61];
	fma.rn.f32 	%f66, %f57, %f58, %f66;
$L__BB0_12:
	ld.param.u64 	%rd65, [_Z11matmul_fp32PKfS0_Pfi_param_2];
	add.s32 	%r34, %r3, %r2;
	cvta.to.global.u64 	%rd62, %rd65;
	mul.wide.s32 	%rd63, %r34, 4;
	add.s64 	%rd64, %rd62, %rd63;
	st.global.f32 	[%rd64], %f66;
$L__BB0_13:
	ret;

}
	// .globl	_Z11matmul_fp16P6__halfS0_S0_i
.visible .entry _Z11matmul_fp16P6__halfS0_S0_i(
	.param .u64 .ptr .align 1 _Z11matmul_fp16P6__halfS0_S0_i_param_0,
	.param .u64 .ptr .align 1 _Z11matmul_fp16P6__halfS0_S0_i_param_1,
	.param .u64 .ptr .align 1 _Z11matmul_fp16P6__halfS0_S0_i_param_2,
	.param .u32 _Z11matmul_fp16P6__halfS0_S0_i_param_3
)
{
	.reg .pred 	%p<10>;
	.reg .b16 	%rs<202>;
	.reg .b32 	%r<53>;
	.reg .b32 	%f<2>;
	.reg .b64 	%rd<66>;

	ld.param.u64 	%rd7, [_Z11matmul_fp16P6__halfS0_S0_i_param_0];
	ld.param.u64 	%rd8, [_Z11matmul_fp16P6__halfS0_S0_i_param_1];
	ld.param.u64 	%rd6, [_Z11matmul_fp16P6__halfS0_S0_i_param_2];
	ld.param.u32 	%r27, [_Z11matmul_fp16P6__halfS0_S0_i_param_3];
	cvta.to.global.u64 	%rd1, %rd8;
	cvta.to.global.u64 	%rd2, %rd7;
	mov.u32 	%r28, %ctaid.y;
	mov.u32 	%r29, %ntid.y;
	mov.u32 	%r30, %tid.y;
	mad.lo.s32 	%r1, %r28, %r29, %r30;
	mov.u32 	%r31, %ctaid.x;
	mov.u32 	%r32, %ntid.x;
	mov.u32 	%r33, %tid.x;
	mad.lo.s32 	%r2, %r31, %r32, %r33;
	mov.f32 	%f1, 0f00000000;
	// begin inline asm
	{  cvt.rn.f16.f32 %rs201, %f1;}

	// end inline asm
	setp.lt.s32 	%p1, %r27, 1;
	@%p1 bra 	$L__BB1_13;
	mul.lo.s32 	%r3, %r27, %r1;
	add.s32 	%r35, %r27, -1;
	and.b32  	%r4, %r27, 15;
	setp.lt.u32 	%p2, %r35, 15;
	mov.b32 	%r49, 0;
	@%p2 bra 	$L__BB1_4;
	and.b32  	%r49, %r27, 2147483632;
	neg.s32 	%r47, %r49;
	shl.b32 	%r7, %r27, 4;
	mov.u32 	%r45, %r3;
	mov.u32 	%r46, %r2;
$L__BB1_3:
	.pragma "nounroll";
	mul.wide.u32 	%rd9, %r45, 2;
	add.s64 	%rd10, %rd2, %rd9;
	ld.global.u16 	%rs18, [%rd10];
	mul.wide.s32 	%rd11, %r46, 2;
	add.s64 	%rd12, %rd1, %rd11;
	ld.global.u16 	%rs19, [%rd12];
	// begin inline asm
	{mul.f16 %rs17,%rs18,%rs19;
}
	// end inline asm
	// begin inline asm
	{add.f16 %rs20,%rs17,%rs201;
}
	// end inline asm
	ld.global.u16 	%rs24, [%rd10+2];
	shl.b32 	%r36, %r27, 1;
	cvt.u64.u32 	%rd13, %r36;
	add.s64 	%rd14, %rd12, %rd13;
	ld.global.u16 	%rs25, [%rd14];
	// begin inline asm
	{mul.f16 %rs23,%rs24,%rs25;
}
	// end inline asm
	// begin inline asm
	{add.f16 %rs26,%rs23,%rs20;
}
	// end inline asm
	ld.global.u16 	%rs30, [%rd10+4];
	add.s64 	%rd15, %rd14, %rd13;
	ld.global.u16 	%rs31, [%rd15];
	// begin inline asm
	{mul.f16 %rs29,%rs30,%rs31;
}
	// end inline asm
	// begin inline asm
	{add.f16 %rs32,%rs29,%rs26;
}
	// end inline asm
	ld.global.u16 	%rs36, [%rd10+6];
	add.s64 	%rd16, %rd15, %rd13;
	ld.global.u16 	%rs37, [%rd16];
	// begin inline asm
	{mul.f16 %rs35,%rs36,%rs37;
}
	// end inline asm
	// begin inline asm
	{add.f16 %rs38,%rs35,%rs32;
}
	// end inline asm
	ld.global.u16 	%rs42, [%rd10+8];
	add.s64 	%rd17, %rd16, %rd13;
	ld.global.u16 	%rs43, [%rd17];
	// begin inline asm
	{mul.f16 %rs41,%rs42,%rs43;
}
	// end inline asm
	// begin inline asm
	{add.f16 %rs44,%rs41,%rs38;
}
	// end inline asm
	ld.global.u16 	%rs48, [%rd10+10];
	add.s64 	%rd18, %rd17, %rd13;
	ld.global.u16 	%rs49, [%rd18];
	// begin inline asm
	{mul.f16 %rs47,%rs48,%rs49;
}
	// end inline asm
	// begin inline asm
	{add.f16 %rs50,%rs47,%rs44;
}
	// end inline asm
	ld.global.u16 	%rs54, [%rd10+12];
	add.s64 	%rd19, %rd18, %rd13;
	ld.global.u16 	%rs55, [%rd19];
	// begin inline asm
	{mul.f16 %rs53,%rs54,%rs55;
}
	// end inline asm
	// begin inline asm
	{add.f16 %rs56,%rs53,%rs50;
}
	// end inline asm
	ld.global.u16 	%rs60, [%rd10+14];
	add.s64 	%rd20, %rd19, %rd13;
	ld.global.u16 	%rs61, [%rd20];
	// begin inline asm
	{mul.f16 %rs59,%rs60,%rs61;
}
	// end inline asm
	// begin inline asm
	{add.f16 %rs62,%rs59,%rs56;
}
	// end inline asm
	ld.global.u16 	%rs66, [%rd10+16];
	add.s64 	%rd21, %rd20, %rd13;
	ld.global.u16 	%rs67, [%rd21];
	// begin inline asm
	{mul.f16 %rs65,%rs66,%rs67;
}
	// end inline asm
	// begin inline asm
	{add.f16 %rs68,%rs65,%rs62;
}
	// end inline asm
	ld.global.u16 	%rs72, [%rd10+18];
	add.s64 	%rd22, %rd21, %rd13;
	ld.global.u16 	%rs73, [%rd22];
	// begin inline asm
	{mul.f16 %rs71,%rs72,%rs73;
}
	// end inline asm
	// begin inline asm
	{add.f16 %rs74,%rs71,%rs68;
}
	// end inline asm
	ld.global.u16 	%rs78, [%rd10+20];
	add.s64 	%rd23, %rd22, %rd13;
	ld.global.u16 	%rs79, [%rd23];
	// begin inline asm
	{mul.f16 %rs77,%rs78,%rs79;
}
	// end inline asm
	// begin inline asm
	{add.f16 %rs80,%rs77,%rs74;
}
	// end inline asm
	ld.global.u16 	%rs84, [%rd10+22];
	add.s64 	%rd24, %rd23, %rd13;
	ld.global.u16 	%rs85, [%rd24];
	// begin inline asm
	{mul.f16 %rs83,%rs84,%rs85;
}
	// end inline asm
	// begin inline asm
	{add.f16 %rs86,%rs83,%rs80;
}
	// end inline asm
	ld.global.u16 	%rs90, [%rd10+24];
	add.s64 	%rd25, %rd24, %rd13;
	ld.global.u16 	%rs91, [%rd25];
	// begin inline asm
	{mul.f16 %rs89,%rs90,%rs91;
}
	// end inline asm
	// begin inline asm
	{add.f16 %rs92,%rs89,%rs86;
}
	// end inline asm
	ld.global.u16 	%rs96, [%rd10+26];
	add.s64 	%rd26, %rd25, %rd13;
	ld.global.u16 	%rs97, [%rd26];
	// begin inline asm
	{mul.f16 %rs95,%rs96,%rs97;
}
	// end inline asm
	// begin inline asm
	{add.f16 %rs98,%rs95,%rs92;
}
	// end inline asm
	ld.global.u16 	%rs102, [%rd10+28];
	add.s64 	%rd27, %rd26, %rd13;
	ld.global.u16 	%rs103, [%rd27];
	// begin inline asm
	{mul.f16 %rs101,%rs102,%rs103;
}
	// end inline asm
	// begin inline asm
	{add.f16 %rs104,%rs101,%rs98;
}
	// end inline asm
	ld.global.u16 	%rs108, [%rd10+30];
	add.s64 	%rd28, %rd27, %rd13;
	ld.global.u16 	%rs109, [%rd28];
	// begin inline asm
	{mul.f16 %rs107,%rs108,%rs109;
}
	// end inline asm
	// begin inline asm
	{add.f16 %rs201,%rs107,%rs104;
}
	// end inline asm
	add.s32 	%r47, %r47, 16;
	add.s32 	%r46, %r46, %r7;
	add.s32 	%r45, %r45, 16;
	setp.ne.s32 	%p3, %r47, 0;
	@%p3 bra 	$L__BB1_3;
$L__BB1_4:
	setp.eq.s32 	%p4, %r4, 0;
	@%p4 bra 	$L__BB1_13;
	and.b32  	%r15, %r27, 7;
	setp.lt.u32 	%p5, %r4, 8;
	@%p5 bra 	$L__BB1_7;
	add.s32 	%r37, %r49, %r3;
	mul.wide.u32 	%rd29, %r37, 2;
	add.s64 	%rd30, %rd2, %rd29;
	ld.global.u16 	%rs115, [%rd30];
	mad.lo.s32 	%r38, %r49, %r27, %r2;
	mul.wide.s32 	%rd31, %r38, 2;
	add.s64 	%rd32, %rd1, %rd31;
	ld.global.u16 	%rs116, [%rd32];
	// begin inline asm
	{mul.f16 %rs114,%rs115,%rs116;
}
	// end inline asm
	// begin inline asm
	{add.f16 %rs117,%rs114,%rs201;
}
	// end inline asm
	cvt.u64.u32 	%rd33, %r3;
	cvt.u64.u32 	%rd34, %r49;
	add.s64 	%rd35, %rd34, %rd33;
	shl.b64 	%rd36, %rd35, 1;
	add.s64 	%rd37, %rd2, %rd36;
	ld.global.u16 	%rs121, [%rd37+2];
	shl.b32 	%r39, %r27, 1;
	cvt.u64.u32 	%rd38, %r39;
	add.s64 	%rd39, %rd32, %rd38;
	ld.global.u16 	%rs122, [%rd39];
	// begin inline asm
	{mul.f16 %rs120,%rs121,%rs122;
}
	// end inline asm
	// begin inline asm
	{add.f16 %rs123,%rs120,%rs117;
}
	// end inline asm
	ld.global.u16 	%rs127, [%rd37+4];
	add.s64 	%rd40, %rd39, %rd38;
	ld.global.u16 	%rs128, [%rd40];
	// begin inline asm
	{mul.f16 %rs126,%rs127,%rs128;
}
	// end inline asm
	// begin inline asm
	{add.f16 %rs129,%rs126,%rs123;
}
	// end inline asm
	ld.global.u16 	%rs133, [%rd37+6];
	add.s64 	%rd41, %rd40, %rd38;
	ld.global.u16 	%rs134, [%rd41];
	// begin inline asm
	{mul.f16 %rs132,%rs133,%rs134;
}
	// end inline asm
	// begin inline asm
	{add.f16 %rs135,%rs132,%rs129;
}
	// end inline asm
	ld.global.u16 	%rs139, [%rd37+8];
	add.s64 	%rd42, %rd41, %rd38;
	ld.global.u16 	%rs140, [%rd42];
	// begin inline asm
	{mul.f16 %rs138,%rs139,%rs140;
}
	// end inline asm
	// begin inline asm
	{add.f16 %rs141,%rs138,%rs135;
}
	// end inline asm
	ld.global.u16 	%rs145, [%rd37+10];
	add.s64 	%rd43, %rd42, %rd38;
	ld.global.u16 	%rs146, [%rd43];
	// begin inline asm
	{mul.f16 %rs144,%rs145,%rs146;
}
	// end inline asm
	// begin inline asm
	{add.f16 %rs147,%rs144,%rs141;
}
	// end inline asm
	ld.global.u16 	%rs151, [%rd37+12];
	add.s64 	%rd44, %rd43, %rd38;
	ld.global.u16 	%rs152, [%rd44];
	// begin inline asm
	{mul.f16 %rs150,%rs151,%rs152;
}
	// end inline asm
	// begin inline asm
	{add.f16 %rs153,%rs150,%rs147;
}
	// end inline asm
	ld.global.u16 	%rs157, [%rd37+14];
	add.s64 	%rd45, %rd44, %rd38;
	ld.global.u16 	%rs158, [%rd45];
	// begin inline asm
	{mul.f16 %rs156,%rs157,%rs158;
}
	// end inline asm
	// begin inline asm
	{add.f16 %rs201,%rs156,%rs153;
}
	// end inline asm
	add.s32 	%r49, %r49, 8;
$L__BB1_7:
	setp.eq.s32 	%p6, %r15, 0;
	@%p6 bra 	$L__BB1_13;
	and.b32  	%r18, %r27, 3;
	setp.lt.u32 	%p7, %r15, 4;
	@%p7 bra 	$L__BB1_10;
	add.s32 	%r40, %r49, %r3;
	mul.wide.u32 	%rd46, %r40, 2;
	add.s64 	%rd47, %rd2, %rd46;
	ld.global.u16 	%rs164, [%rd47];
	mad.lo.s32 	%r41, %r49, %r27, %r2;
	mul.wide.s32 	%rd48, %r41, 2;
	add.s64 	%rd49, %rd1, %rd48;
	ld.global.u16 	%rs165, [%rd49];
	// begin inline asm
	{mul.f16 %rs163,%rs164,%rs165;
}
	// end inline asm
	// begin inline asm
	{add.f16 %rs166,%rs163,%rs201;
}
	// end inline asm
	cvt.u64.u32 	%rd50, %r3;
	cvt.u64.u32 	%rd51, %r49;
	add.s64 	%rd52, %rd51, %rd50;
	shl.b64 	%rd53, %rd52, 1;
	add.s64 	%rd54, %rd2, %rd53;
	ld.global.u16 	%rs170, [%rd54+2];
	shl.b32 	%r42, %r27, 1;
	cvt.u64.u32 	%rd55, %r42;
	add.s64 	%rd56, %rd49, %rd55;
	ld.global.u16 	%rs171, [%rd56];
	// begin inline asm
	{mul.f16 %rs169,%rs170,%rs171;
}
	// end inline asm
	// begin inline asm
	{add.f16 %rs172,%rs169,%rs166;
}
	// end inline asm
	ld.global.u16 	%rs176, [%rd54+4];
	add.s64 	%rd57, %rd56, %rd55;
	ld.global.u16 	%rs177, [%rd57];
	// begin inline asm
	{mul.f16 %rs175,%rs176,%rs177;
}
	// end inline asm
	// begin inline asm
	{add.f16 %rs178,%rs175,%rs172;
}
	// end inline asm
	ld.global.u16 	%rs182, [%rd54+6];
	add.s64 	%rd58, %rd57, %rd55;
	ld.global.u16 	%rs183, [%rd58];
	// begin inline asm
	{mul.f16 %rs181,%rs182,%rs183;
}
	// end inline asm
	// begin inline asm
	{add.f16 %rs201,%rs181,%rs178;
}
	// end inline asm
	add.s32 	%r49, %r49, 4;
$L__BB1_10:
	setp.eq.s32 	%p8, %r18, 0;
	@%p8 bra 	$L__BB1_13;
	mad.lo.s32 	%r52, %r49, %r27, %r2;
	add.s32 	%r43, %r49, %r3;
	mul.wide.u32 	%rd59, %r43, 2;
	add.s64 	%rd65, %rd2, %rd59;
	neg.s32 	%r51, %r18;
$L__BB1_12:
	.pragma "nounroll";
	mul.wide.s32 	%rd60, %r52, 2;
	add.s64 	%rd61, %rd1, %rd60;
	ld.global.u16 	%rs188, [%rd65];
	ld.global.u16 	%rs189, [%rd61];
	// begin inline asm
	{mul.f16 %rs187,%rs188,%rs189;
}
	// end inline asm
	// begin inline asm
	{add.f16 %rs201,%rs187,%rs201;
}
	// end inline asm
	add.s32 	%r52, %r52, %r27;
	add.s64 	%rd65, %rd65, 2;
	add.s32 	%r51, %r51, 1;
	setp.ne.s32 	%p9, %r51, 0;
	@%p9 bra 	$L__BB1_12;
$L__BB1_13:
	cvta.to.global.u64 	%rd62, %rd6;
	mad.lo.s32 	%r44, %r27, %r1, %r2;
	mul.wide.s32 	%rd63, %r44, 2;
	add.s64 	%rd64, %rd62, %rd63;
	st.global.u16 	[%rd64], %rs201;
	ret;

}
	// .globl	_Z10matmul_fp8PKfS0_Pfi
.visible .entry _Z10matmul_fp8PKfS0_Pfi(
	.param .u64 .ptr .align 1 _Z10matmul_fp8PKfS0_Pfi_param_0,
	.param .u64 .ptr .align 1 _Z10matmul_fp8PKfS0_Pfi_param_1,
	.param .u64 .ptr .align 1 _Z10matmul_fp8PKfS0_Pfi_param_2,
	.param .u32 _Z10matmul_fp8PKfS0_Pfi_param_3
)
{
	.reg .pred 	%p<8>;
	.reg .b16 	%rs<29>;
	.reg .b32 	%r<48>;
	.reg .b32 	%f<164>;
	.reg .b64 	%rd<42>;

	ld.param.u64 	%rd10, [_Z10matmul_fp8PKfS0_Pfi_param_0];
	ld.param.u64 	%rd11, [_Z10matmul_fp8PKfS0_Pfi_param_1];
	ld.param.u32 	%r15, [_Z10matmul_fp8PKfS0_Pfi_param_3];
	cvta.to.global.u64 	%rd1, %rd11;
	cvta.to.global.u64 	%rd2, %rd10;
	mov.u32 	%r16, %ctaid.y;
	mov.u32 	%r17, %ntid.y;
	mov.u32 	%r18, %tid.y;
	mad.lo.s32 	%r1, %r16, %r17, %r18;
	mov.u32 	%r19, %ctaid.x;
	mov.u32 	%r20, %ntid.x;
	mov.u32 	%r21, %tid.x;
	mad.lo.s32 	%r2, %r19, %r20, %r21;
	max.s32 	%r22, %r1, %r2;
	setp.ge.s32 	%p1, %r22, %r15;
	@%p1 bra 	$L__BB2_10;
	mul.lo.s32 	%r3, %r15, %r1;
	and.b32  	%r4, %r15, 3;
	setp.lt.u32 	%p2, %r15, 4;
	mov.f32 	%f159, 0f00000000;
	mov.b32 	%r47, 0;
	@%p2 bra 	$L__BB2_4;
	and.b32  	%r47, %r15, 2147483644;
	neg.s32 	%r45, %r47;
	mul.wide.s32 	%rd12, %r15, 4;
	add.s64 	%rd3, %rd1, %rd12;
	shl.b32 	%r7, %r15, 2;
	mul.wide.s32 	%rd13, %r15, 8;
	add.s64 	%rd4, %rd1, %rd13;
	mul.wide.s32 	%rd14, %r15, 12;
	add.s64 	%rd5, %rd1, %rd14;
	mul.wide.u32 	%rd15, %r3, 4;
	add.s64 	%rd16, %rd15, %rd2;
	add.s64 	%rd41, %rd16, 8;
	mov.f32 	%f159, 0f00000000;
	mov.u32 	%r44, %r2;
$L__BB2_3:
	.pragma "nounroll";
	mul.wide.s32 	%rd17, %r44, 4;
	add.s64 	%rd18, %rd3, %rd17;
	add.s64 	%rd19, %rd4, %rd17;
	add.s64 	%rd20, %rd5, %rd17;
	add.s64 	%rd21, %rd1, %rd17;
	ld.global.f32 	%f13, [%rd41+-8];
	min.f32 	%f14, %f13, 0f42FE0000;
	max.f32 	%f15, %f14, 0fC2FE0000;
	add.f32 	%f16, %f15, 0f42FE0000;
	mul.f32 	%f17, %f16, 0f437F0000;
	div.rn.f32 	%f18, %f17, 0f437E0000;
	cvt.rzi.u32.f32 	%r24, %f18;
	cvt.u16.u32 	%rs1, %r24;
	and.b16  	%rs2, %rs1, 255;
	ld.global.f32 	%f19, [%rd21];
	min.f32 	%f20, %f19, 0f42FE0000;
	max.f32 	%f21, %f20, 0fC2FE0000;
	add.f32 	%f22, %f21, 0f42FE0000;
	mul.f32 	%f23, %f22, 0f437F0000;
	div.rn.f32 	%f24, %f23, 0f437E0000;
	cvt.rzi.u32.f32 	%r25, %f24;
	cvt.u16.u32 	%rs3, %r25;
	and.b16  	%rs4, %rs3, 255;
	cvt.rn.f32.u16 	%f25, %rs2;
	mul.f32 	%f26, %f25, 0f437E0000;
	div.rn.f32 	%f27, %f26, 0f437F0000;
	add.f32 	%f28, %f27, 0fC2FE0000;
	cvt.rn.f32.u16 	%f29, %rs4;
	mul.f32 	%f30, %f29, 0f437E0000;
	div.rn.f32 	%f31, %f30, 0f437F0000;
	add.f32 	%f32, %f31, 0fC2FE0000;
	fma.rn.f32 	%f33, %f28, %f32, %f159;
	ld.global.f32 	%f34, [%rd41+-4];
	min.f32 	%f35, %f34, 0f42FE0000;
	max.f32 	%f36, %f35, 0fC2FE0000;
	add.f32 	%f37, %f36, 0f42FE0000;
	mul.f32 	%f38, %f37, 0f437F0000;
	div.rn.f32 	%f39, %f38, 0f437E0000;
	cvt.rzi.u32.f32 	%r26, %f39;
	cvt.u16.u32 	%rs5, %r26;
	and.b16  	%rs6, %rs5, 255;
	ld.global.f32 	%f40, [%rd18];
	min.f32 	%f41, %f40, 0f42FE0000;
	max.f32 	%f42, %f41, 0fC2FE0000;
	add.f32 	%f43, %f42, 0f42FE0000;
	mul.f32 	%f44, %f43, 0f437F0000;
	div.rn.f32 	%f45, %f44, 0f437E0000;
	cvt.rzi.u32.f32 	%r27, %f45;
	cvt.u16.u32 	%rs7, %r27;
	and.b16  	%rs8, %rs7, 255;
	cvt.rn.f32.u16 	%f46, %rs6;
	mul.f32 	%f47, %f46, 0f437E0000;
	div.rn.f32 	%f48, %f47, 0f437F0000;
	add.f32 	%f49, %f48, 0fC2FE0000;
	cvt.rn.f32.u16 	%f50, %rs8;
	mul.f32 	%f51, %f50, 0f437E0000;
	div.rn.f32 	%f52, %f51, 0f437F0000;
	add.f32 	%f53, %f52, 0fC2FE0000;
	fma.rn.f32 	%f54, %f49, %f53, %f33;
	ld.global.f32 	%f55, [%rd41];
	min.f32 	%f56, %f55, 0f42FE0000;
	max.f32 	%f57, %f56, 0fC2FE0000;
	add.f32 	%f58, %f57, 0f42FE0000;
	mul.f32 	%f59, %f58, 0f437F0000;
	div.rn.f32 	%f60, %f59, 0f437E0000;
	cvt.rzi.u32.f32 	%r28, %f60;
	cvt.u16.u32 	%rs9, %r28;
	and.b16  	%rs10, %rs9, 255;
	ld.global.f32 	%f61, [%rd19];
	min.f32 	%f62, %f61, 0f42FE0000;
	max.f32 	%f63, %f62, 0fC2FE0000;
	add.f32 	%f64, %f63, 0f42FE0000;
	mul.f32 	%f65, %f64, 0f437F0000;
	div.rn.f32 	%f66, %f65, 0f437E0000;
	cvt.rzi.u32.f32 	%r29, %f66;
	cvt.u16.u32 	%rs11, %r29;
	and.b16  	%rs12, %rs11, 255;
	cvt.rn.f32.u16 	%f67, %rs10;
	mul.f32 	%f68, %f67, 0f437E0000;
	div.rn.f32 	%f69, %f68, 0f437F0000;
	add.f32 	%f70, %f69, 0fC2FE0000;
	cvt.rn.f32.u16 	%f71, %rs12;
	mul.f32 	%f72, %f71, 0f437E0000;
	div.rn.f32 	%f73, %f72, 0f437F0000;
	add.f32 	%f74, %f73, 0fC2FE0000;
	fma.rn.f32 	%f75, %f70, %f74, %f54;
	ld.global.f32 	%f76, [%rd41+4];
	min.f32 	%f77, %f76, 0f42FE0000;
	max.f32 	%f78, %f77, 0fC2FE0000;
	add.f32 	%f79, %f78, 0f42FE0000;
	mul.f32 	%f80, %f79, 0f437F0000;
	div.rn.f32 	%f81, %f80, 0f437E0000;
	cvt.rzi.u32.f32 	%r30, %f81;
	cvt.u16.u32 	%rs13, %r30;
	and.b16  	%rs14, %rs13, 255;
	ld.global.f32 	%f82, [%rd20];
	min.f32 	%f83, %f82, 0f42FE0000;
	max.f32 	%f84, %f83, 0fC2FE0000;
	add.f32 	%f85, %f84, 0f42FE0000;
	mul.f32 	%f86, %f85, 0f437F0000;
	div.rn.f32 	%f87, %f86, 0f437E0000;
	cvt.rzi.u32.f32 	%r31, %f87;
	cvt.u16.u32 	%rs15, %r31;
	and.b16  	%rs16, %rs15, 255;
	cvt.rn.f32.u16 	%f88, %rs14;
	mul.f32 	%f89, %f88, 0f437E0000;
	div.rn.f32 	%f90, %f89, 0f437F0000;
	add.f32 	%f91, %f90, 0fC2FE0000;
	cvt.rn.f32.u16 	%f92, %rs16;
	mul.f32 	%f93, %f92, 0f437E0000;
	div.rn.f32 	%f94, %f93, 0f437F0000;
	add.f32 	%f95, %f94, 0fC2FE0000;
	fma.rn.f32 	%f159, %f91, %f95, %f75;
	add.s32 	%r45, %r45, 4;
	add.s32 	%r44, %r44, %r7;
	add.s64 	%rd41, %rd41, 16;
	setp.ne.s32 	%p3, %r45, 0;
	@%p3 bra 	$L__BB2_3;
$L__BB2_4:
	setp.eq.s32 	%p4, %r4, 0;
	@%p4 bra 	$L__BB2_9;
	setp.eq.s32 	%p5, %r4, 1;
	@%p5 bra 	$L__BB2_7;
	add.s32 	%r32, %r47, %r3;
	mul.wide.u32 	%rd22, %r32, 4;
	add.s64 	%rd23, %rd2, %rd22;
	ld.global.f32 	%f97, [%rd23];
	min.f32 	%f98, %f97, 0f42FE0000;
	max.f32 	%f99, %f98, 0fC2FE0000;
	add.f32 	%f100, %f99, 0f42FE0000;
	mul.f32 	%f101, %f100, 0f437F0000;
	div.rn.f32 	%f102, %f101, 0f437E0000;
	cvt.rzi.u32.f32 	%r33, %f102;
	cvt.u16.u32 	%rs17, %r33;
	and.b16  	%rs18, %rs17, 255;
	mad.lo.s32 	%r34, %r47, %r15, %r2;
	mul.wide.s32 	%rd24, %r34, 4;
	add.s64 	%rd25, %rd1, %rd24;
	ld.global.f32 	%f103, [%rd25];
	min.f32 	%f104, %f103, 0f42FE0000;
	max.f32 	%f105, %f104, 0fC2FE0000;
	add.f32 	%f106, %f105, 0f42FE0000;
	mul.f32 	%f107, %f106, 0f437F0000;
	div.rn.f32 	%f108, %f107, 0f437E0000;
	cvt.rzi.u32.f32 	%r35, %f108;
	cvt.u16.u32 	%rs19, %r35;
	and.b16  	%rs20, %rs19, 255;
	cvt.rn.f32.u16 	%f109, %rs18;
	mul.f32 	%f110, %f109, 0f437E0000;
	div.rn.f32 	%f111, %f110, 0f437F0000;
	add.f32 	%f112, %f111, 0fC2FE0000;
	cvt.rn.f32.u16 	%f113, %rs20;
	mul.f32 	%f114, %f113, 0f437E0000;
	div.rn.f32 	%f115, %f114, 0f437F0000;
	add.f32 	%f116, %f115, 0fC2FE0000;
	fma.rn.f32 	%f117, %f112, %f116, %f159;
	cvt.u64.u32 	%rd26, %r3;
	cvt.u64.u32 	%rd27, %r47;
	add.s64 	%rd28, %rd27, %rd26;
	shl.b64 	%rd29, %rd28, 2;
	add.s64 	%rd30, %rd2, %rd29;
	ld.global.f32 	%f118, [%rd30+4];
	min.f32 	%f119, %f118, 0f42FE0000;
	max.f32 	%f120, %f119, 0fC2FE0000;
	add.f32 	%f121, %f120, 0f42FE0000;
	mul.f32 	%f122, %f121, 0f437F0000;
	div.rn.f32 	%f123, %f122, 0f437E0000;
	cvt.rzi.u32.f32 	%r36, %f123;
	cvt.u16.u32 	%rs21, %r36;
	and.b16  	%rs22, %rs21, 255;
	mul.wide.s32 	%rd31, %r15, 4;
	add.s64 	%rd32, %rd25, %rd31;
	ld.global.f32 	%f124, [%rd32];
	min.f32 	%f125, %f124, 0f42FE0000;
	max.f32 	%f126, %f125, 0fC2FE0000;
	add.f32 	%f127, %f126, 0f42FE0000;
	mul.f32 	%f128, %f127, 0f437F0000;
	div.rn.f32 	%f129, %f128, 0f437E0000;
	cvt.rzi.u32.f32 	%r37, %f129;
	cvt.u16.u32 	%rs23, %r37;
	and.b16  	%rs24, %rs23, 255;
	cvt.rn.f32.u16 	%f130, %rs22;
	mul.f32 	%f131, %f130, 0f437E0000;
	div.rn.f32 	%f132, %f131, 0f437F0000;
	add.f32 	%f133, %f132, 0fC2FE0000;
	cvt.rn.f32.u16 	%f134, %rs24;
	mul.f32 	%f135, %f134, 0f437E0000;
	div.rn.f32 	%f136, %f135, 0f437F0000;
	add.f32 	%f137, %f136, 0fC2FE0000;
	fma.rn.f32 	%f159, %f133, %f137, %f117;
	add.s32 	%r47, %r47, 2;
$L__BB2_7:
	and.b32  	%r38, %r15, 1;
	setp.eq.b32 	%p6, %r38, 1;
	not.pred 	%p7, %p6;
	@%p7 bra 	$L__BB2_9;
	add.s32 	%r39, %r47, %r3;
	mul.wide.u32 	%rd33, %r39, 4;
	add.s64 	%rd34, %rd2, %rd33;
	ld.global.f32 	%f138, [%rd34];
	min.f32 	%f139, %f138, 0f42FE0000;
	max.f32 	%f140, %f139, 0fC2FE0000;
	add.f32 	%f141, %f140, 0f42FE0000;
	mul.f32 	%f142, %f141, 0f437F0000;
	div.rn.f32 	%f143, %f142, 0f437E0000;
	cvt.rzi.u32.f32 	%r40, %f143;
	cvt.u16.u32 	%rs25, %r40;
	and.b16  	%rs26, %rs25, 255;
	mad.lo.s32 	%r41, %r47, %r15, %r2;
	mul.wide.s32 	%rd35, %r41, 4;
	add.s64 	%rd36, %rd1, %rd35;
	ld.global.f32 	%f144, [%rd36];
	min.f32 	%f145, %f144, 0f42FE0000;
	max.f32 	%f146, %f145, 0fC2FE0000;
	add.f32 	%f147, %f146, 0f42FE0000;
	mul.f32 	%f148, %f147, 0f437F0000;
	div.rn.f32 	%f149, %f148, 0f437E0000;
	cvt.rzi.u32.f32 	%r42, %f149;
	cvt.u16.u32 	%rs27, %r42;
	and.b16  	%rs28, %rs27, 255;
	cvt.rn.f32.u16 	%f150, %rs26;
	mul.f32 	%f151, %f150, 0f437E0000;
	div.rn.f32 	%f152, %f151, 0f437F0000;
	add.f32 	%f153, %f152, 0fC2FE0000;
	cvt.rn.f32.u16 	%f154, %rs28;
	mul.f32 	%f155, %f154, 0f437E0000;
	div.rn.f32 	%f156, %f155, 0f437F0000;
	add.f32 	%f157, %f156, 0fC2FE0000;
	fma.rn.f32 	%f159, %f153, %f157, %f159;
$L__BB2_9:
	ld.param.u64 	%rd40, [_Z10matmul_fp8PKfS0_Pfi_param_2];
	add.s32 	%r43, %r3, %r2;
	cvta.to.global.u64 	%rd37, %rd40;
	mul.wide.s32 	%rd38, %r43, 4;
	add.s64 	%rd39, %rd37, %rd38;
	st.global.f32 	[%rd39], %f159;
$L__BB2_10:
	ret;

}


// ===== COMPILED SASS (sm_100) =====

	.target	sm_100

	.elftype	@"ET_EXEC"


//--------------------- .note.nv.tkinfo           --------------------------
	.section	.note.nv.tkinfo,"",@"SHT_NOTE"
	.sectionflags	@"SHF_NOTE_NV_TKINFO"
	.tkinfo
        /*0018*/ 	.word	0x00000002
        /*0030*/ 	.string	""
        /*0030*/ 	.string	"ptxas"
        /*0030*/ 	.string	"Cuda compilation tools, release 13.0, V13.0.88"
        /*0030*/ 	.string	"Build cuda_13.0.r13.0/compiler.36424714_0"
        /*0030*/ 	.string	"-arch sm_100 -m 64 "



//--------------------- .note.nv.cuinfo           --------------------------
	.section	.note.nv.cuinfo,"",@"SHT_NOTE"
	.sectionflags	@"SHF_NOTE_NV_CUINFO"
        /*0018*/ 	.short	0x0002
        /*001a*/ 	.short	0x0064
        /*001c*/ 	.short	0x0082
	.zero		2


//--------------------- .nv.info                  --------------------------
	.section	.nv.info,"",@"SHT_CUDA_INFO"
	.align	4


	//----- nvinfo : EIATTR_REGCOUNT
	.align		4
        /*0000*/ 	.byte	0x04, 0x2f
        /*0002*/ 	.short	(.L_1 - .L_0)
	.align		4
.L_0:
        /*0004*/ 	.word	index@(_Z11matmul_fp32PKfS0_Pfi)
        /*0008*/ 	.word	0x0000001e


	//----- nvinfo : EIATTR_FRAME_SIZE
	.align		4
.L_1:
        /*000c*/ 	.byte	0x04, 0x11
        /*000e*/ 	.short	(.L_3 - .L_2)
	.align		4
.L_2:
        /*0010*/ 	.word	index@(_Z11matmul_fp32PKfS0_Pfi)
        /*0014*/ 	.word	0x00000000


	//----- nvinfo : EIATTR_REGCOUNT
	.align		4
.L_3:
        /*0018*/ 	.byte	0x04, 0x2f
        /*001a*/ 	.short	(.L_5 - .L_4)
	.align		4
.L_4:
        /*001c*/ 	.word	index@(_Z11matmul_fp16P6__halfS0_S0_i)
        /*0020*/ 	.word	0x00000020


	//----- nvinfo : EIATTR_FRAME_SIZE
	.align		4
.L_5:
        /*0024*/ 	.byte	0x04, 0x11
        /*0026*/ 	.short	(.L_7 - .L_6)
	.align		4
.L_6:
        /*0028*/ 	.word	index@(_Z11matmul_fp16P6__halfS0_S0_i)
        /*002c*/ 	.word	0x00000000


	//----- nvinfo : EIATTR_REGCOUNT
	.align		4
.L_7:
        /*0030*/ 	.byte	0x04, 0x2f
        /*0032*/ 	.short	(.L_9 - .L_8)
	.align		4
.L_8:
        /*0034*/ 	.word	index@(_Z10matmul_fp8PKfS0_Pfi)
        /*0038*/ 	.word	0x00000020


	//----- nvinfo : EIATTR_FRAME_SIZE
	.align		4
.L_9:
        /*003c*/ 	.byte	0x04, 0x11
        /*003e*/ 	.short	(.L_11 - .L_10)
	.align		4
.L_10:
        /*0040*/ 	.word	index@($__internal_0_$__cuda_sm3x_div_rn_noftz_f32_slowpath)
        /*0044*/ 	.word	0x00000000


	//----- nvinfo : EIATTR_FRAME_SIZE
	.align		4
.L_11:
        /*0048*/ 	.byte	0x04, 0x11
        /*004a*/ 	.short	(.L_13 - .L_12)
	.align		4
.L_12:
        /*004c*/ 	.word	index@(_Z10matmul_fp8PKfS0_Pfi)
        /*0050*/ 	.word	0x00000000


	//----- nvinfo : EIATTR_MIN_STACK_SIZE
	.align		4
.L_13:
        /*0054*/ 	.byte	0x04, 0x12
        /*0056*/ 	.short	(.L_15 - .L_14)
	.align		4
.L_14:
        /*0058*/ 	.word	index@(_Z10matmul_fp8PKfS0_Pfi)
        /*005c*/ 	.word	0x00000000


	//----- nvinfo : EIATTR_MIN_STACK_SIZE
	.align		4
.L_15:
        /*0060*/ 	.byte	0x04, 0x12
        /*0062*/ 	.short	(.L_17 - .L_16)
	.align		4
.L_16:
        /*0064*/ 	.word	index@(_Z11matmul_fp16P6__halfS0_S0_i)
        /*0068*/ 	.word	0x00000000


	//----- nvinfo : EIATTR_MIN_STACK_SIZE
	.align		4
.L_17:
        /*006c*/ 	.byte	0x04, 0x12
        /*006e*/ 	.short	(.L_19 - .L_18)
	.align		4
.L_18:
        /*0070*/ 	.word	index@(_Z11matmul_fp32PKfS0_Pfi)
        /*0074*/ 	.word	0x00000000
.L_19:


//--------------------- .nv.compat                --------------------------
	.section	.nv.compat,"",@"SHT_CUDA_COMPAT_INFO"
	.align	4
        /*0000*/ 	.byte	0x02, 0x09, 0x00, 0x00, 0x02, 0x02, 0x01, 0x00, 0x02, 0x05, 0x05, 0x00, 0x03, 0x07, 0x01, 0x01
        /*0010*/ 	.byte	0x02, 0x03, 0x00, 0x00, 0x02, 0x06, 0x01, 0x00, 0x04, 0x0b, 0x08, 0x00, 0x01, 0x00, 0x00, 0x00
        /*0020*/ 	.byte	0x00, 0x00, 0x00, 0x00


//--------------------- .nv.info._Z10matmul_fp8PKfS0_Pfi --------------------------
	.section	.nv.info._Z10matmul_fp8PKfS0_Pfi,"",@"SHT_CUDA_INFO"
	.sectionflags	@""
	.align	4


	//----- nvinfo : EIATTR_CUDA_API_VERSION
	.align		4
        /*0000*/ 	.byte	0x04, 0x37
        /*0002*/ 	.short	(.L_21 - .L_20)
.L_20:
        /*0004*/ 	.word	0x00000082


	//----- nvinfo : EIATTR_KPARAM_INFO
	.align		4
.L_21:
        /*0008*/ 	.byte	0x04, 0x17
        /*000a*/ 	.short	(.L_23 - .L_22)
.L_22:
        /*000c*/ 	.word	0x00000000
        /*0010*/ 	.short	0x0003
        /*0012*/ 	.short	0x0018
        /*0014*/ 	.byte	0x00, 0xf0, 0x11, 0x00


	//----- nvinfo : EIATTR_KPARAM_INFO
	.align		4
.L_23:
        /*0018*/ 	.byte	0x04, 0x17
        /*001a*/ 	.short	(.L_25 - .L_24)
.L_24:
        /*001c*/ 	.word	0x00000000
        /*0020*/ 	.short	0x0002
        /*0022*/ 	.short	0x0010
        /*0024*/ 	.byte	0x00, 0xf5, 0x21, 0x00


	//----- nvinfo : EIATTR_KPARAM_INFO
	.align		4
.L_25:
        /*0028*/ 	.byte	0x04, 0x17
        /*002a*/ 	.short	(.L_27 - .L_26)
.L_26:
        /*002c*/ 	.word	0x00000000
        /*0030*/ 	.short	0x0001
        /*0032*/ 	.short	0x0008
        /*0034*/ 	.byte	0x00, 0xf5, 0x21, 0x00


	//----- nvinfo : EIATTR_KPARAM_INFO
	.align		4
.L_27:
        /*0038*/ 	.byte	0x04, 0x17
        /*003a*/ 	.short	(.L_29 - .L_28)
.L_28:
        /*003c*/ 	.word	0x00000000
        /*0040*/ 	.short	0x0000
        /*0042*/ 	.short	0x0000
        /*0044*/ 	.byte	0x00, 0xf5, 0x21, 0x00


	//----- nvinfo : EIATTR_SPARSE_MMA_MASK
	.align		4
.L_29:
        /*0048*/ 	.byte	0x03, 0x50
        /*004a*/ 	.short	0x0000


	//----- nvinfo : EIATTR_MAXREG_COUNT
	.align		4
        /*004c*/ 	.byte	0x03, 0x1b
        /*004e*/ 	.short	0x00ff


	//----- nvinfo : EIATTR_MERCURY_ISA_VERSION
	.align		4
        /*0050*/ 	.byte	0x03, 0x5f
        /*0052*/ 	.short	0x0101


	//----- nvinfo : EIATTR_VRC_CTA_INIT_COUNT
	.align		4
        /*0054*/ 	.byte	0x02, 0x4a
	.zero		1
	.zero		1


	//----- nvinfo : EIATTR_EXIT_INSTR_OFFSETS
	.align		4
        /*0058*/ 	.byte	0x04, 0x1c
        /*005a*/ 	.short	(.L_31 - .L_30)


	//   ....[0]....
.L_30:
        /*005c*/ 	.word	0x000000c0


	//   ....[1]....
        /*0060*/ 	.word	0x00002800


	//----- nvinfo : EIATTR_CRS_STACK_SIZE
	.align		4
.L_31:
        /*0064*/ 	.byte	0x04, 0x1e
        /*0066*/ 	.short	(.L_33 - .L_32)
.L_32:
        /*0068*/ 	.word	0x00000000


	//----- nvinfo : EIATTR_CBANK_PARAM_SIZE
	.align		4
.L_33:
        /*006c*/ 	.byte	0x03, 0x19
        /*006e*/ 	.short	0x001c


	//----- nvinfo : EIATTR_PARAM_CBANK
	.align		4
        /*0070*/ 	.byte	0x04, 0x0a
        /*0072*/ 	.short	(.L_35 - .L_34)
	.align		4
.L_34:
        /*0074*/ 	.word	index@(.nv.constant0._Z10matmul_fp8PKfS0_Pfi)
        /*0078*/ 	.short	0x0380
        /*007a*/ 	.short	0x001c


	//----- nvinfo : EIATTR_SW_WAR
	.align		4
.L_35:
        /*007c*/ 	.byte	0x04, 0x36
        /*007e*/ 	.short	(.L_37 - .L_36)
.L_36:
        /*0080*/ 	.word	0x00000008
.L_37:


//--------------------- .nv.info._Z11matmul_fp16P6__halfS0_S0_i --------------------------
	.section	.nv.info._Z11matmul_fp16P6__halfS0_S0_i,"",@"SHT_CUDA_INFO"
	.sectionflags	@""
	.align	4


	//----- nvinfo : EIATTR_CUDA_API_VERSION
	.align		4
        /*0000*/ 	.byte	0x04, 0x37
        /*0002*/ 	.short	(.L_39 - .L_38)
.L_38:
        /*0004*/ 	.word	0x00000082


	//----- nvinfo : EIATTR_KPARAM_INFO
	.align		4
.L_39:
        /*0008*/ 	.byte	0x04, 0x17
        /*000a*/ 	.short	(.L_41 - .L_40)
.L_40:
        /*000c*/ 	.word	0x00000000
        /*0010*/ 	.short	0x0003
        /*0012*/ 	.short	0x0018
        /*0014*/ 	.byte	0x00, 0xf0, 0x11, 0x00


	//----- nvinfo : EIATTR_KPARAM_INFO
	.align		4
.L_41:
        /*0018*/ 	.byte	0x04, 0x17
        /*001a*/ 	.short	(.L_43 - .L_42)
.L_42:
        /*001c*/ 	.word	0x00000000
        /*0020*/ 	.short	0x0002
        /*0022*/ 	.short	0x0010
        /*0024*/ 	.byte	0x00, 0xf5, 0x21, 0x00


	//----- nvinfo : EIATTR_KPARAM_INFO
	.align		4
.L_43:
        /*0028*/ 	.byte	0x04, 0x17
        /*002a*/ 	.short	(.L_45 - .L_44)
.L_44:
        /*002c*/ 	.word	0x00000000
        /*0030*/ 	.short	0x0001
        /*0032*/ 	.short	0x0008
        /*0034*/ 	.byte	0x00, 0xf5, 0x21, 0x00


	//----- nvinfo : EIATTR_KPARAM_INFO
	.align		4
.L_45:
        /*0038*/ 	.byte	0x04, 0x17
        /*003a*/ 	.short	(.L_47 - .L_46)
.L_46:
        /*003c*/ 	.word	0x00000000
        /*0040*/ 	.short	0x0000
        /*0042*/ 	.short	0x0000
        /*0044*/ 	.byte	0x00, 0xf5, 0x21, 0x00


	//----- nvinfo : EIATTR_SPARSE_MMA_MASK
	.align		4
.L_47:
        /*0048*/ 	.byte	0x03, 0x50
        /*004a*/ 	.short	0x0000


	//----- nvinfo : EIATTR_MAXREG_COUNT
	.align		4
        /*004c*/ 	.byte	0x03, 0x1b
        /*004e*/ 	.short	0x00ff


	//----- nvinfo : EIATTR_MERCURY_ISA_VERSION
	.align		4
        /*0050*/ 	.byte	0x03, 0x5f
        /*0052*/ 	.short	0x0101


	//----- nvinfo : EIATTR_VRC_CTA_INIT_COUNT
	.align		4
        /*0054*/ 	.byte	0x02, 0x4a
	.zero		1
	.zero		1


	//----- nvinfo : EIATTR_EXIT_INSTR_OFFSETS
	.align		4
        /*0058*/ 	.byte	0x04, 0x1c
        /*005a*/ 	.short	(.L_49 - .L_48)


	//   ....[0]....
.L_48:
        /*005c*/ 	.word	0x00000e30


	//----- nvinfo : EIATTR_CBANK_PARAM_SIZE
	.align		4
.L_49:
        /*0060*/ 	.byte	0x03, 0x19
        /*0062*/ 	.short	0x001c


	//----- nvinfo : EIATTR_PARAM_CBANK
	.align		4
        /*0064*/ 	.byte	0x04, 0x0a
        /*0066*/ 	.short	(.L_51 - .L_50)
	.align		4
.L_50:
        /*0068*/ 	.word	index@(.nv.constant0._Z11matmul_fp16P6__halfS0_S0_i)
        /*006c*/ 	.short	0x0380
        /*006e*/ 	.short	0x001c


	//----- nvinfo : EIATTR_SW_WAR
	.align		4
.L_51:
        /*0070*/ 	.byte	0x04, 0x36
        /*0072*/ 	.short	(.L_53 - .L_52)
.L_52:
        /*0074*/ 	.word	0x00000008
.L_53:


//--------------------- .nv.info._Z11matmul_fp32PKfS0_Pfi --------------------------
	.section	.nv.info._Z11matmul_fp32PKfS0_Pfi,"",@"SHT_CUDA_INFO"
	.sectionflags	@""
	.align	4


	//----- nvinfo : EIATTR_CUDA_API_VERSION
	.align		4
        /*0000*/ 	.byte	0x04, 0x37
        /*0002*/ 	.short	(.L_55 - .L_54)
.L_54:
        /*0004*/ 	.word	0x00000082


	//----- nvinfo : EIATTR_KPARAM_INFO
	.align		4
.L_55:
        /*0008*/ 	.byte	0x04, 0x17
        /*000a*/ 	.short	(.L_57 - .L_56)
.L_56:
        /*000c*/ 	.word	0x00000000
        /*0010*/ 	.short	0x0003
        /*0012*/ 	.short	0x0018
        /*0014*/ 	.byte	0x00, 0xf0, 0x11, 0x00


	//----- nvinfo : EIATTR_KPARAM_INFO
	.align		4
.L_57:
        /*0018*/ 	.byte	0x04, 0x17
        /*001a*/ 	.short	(.L_59 - .L_58)
.L_58:
        /*001c*/ 	.word	0x00000000
        /*0020*/ 	.short	0x0002
        /*0022*/ 	.short	0x0010
        /*0024*/ 	.byte	0x00, 0xf5, 0x21, 0x00


	//----- nvinfo : EIATTR_KPARAM_INFO
	.align		4
.L_59:
        /*0028*/ 	.byte	0x04, 0x17
        /*002a*/ 	.short	(.L_61 - .L_60)
.L_60:
        /*002c*/ 	.word	0x00000000
        /*0030*/ 	.short	0x0001
        /*0032*/ 	.short	0x0008
        /*0034*/ 	.byte	0x00, 0xf5, 0x21, 0x00


	//----- nvinfo : EIATTR_KPARAM_INFO
	.align		4
.L_61:
        /*0038*/ 	.byte	0x04, 0x17
        /*003a*/ 	.short	(.L_63 - .L_62)
.L_62:
        /*003c*/ 	.word	0x00000000
        /*0040*/ 	.short	0x0000
        /*0042*/ 	.short	0x0000
        /*0044*/ 	.byte	0x00, 0xf5, 0x21, 0x00


	//----- nvinfo : EIATTR_SPARSE_MMA_MASK
	.align		4
.L_63:
        /*0048*/ 	.byte	0x03, 0x50
        /*004a*/ 	.short	0x0000


	//----- nvinfo : EIATTR_MAXREG_COUNT
	.align		4
        /*004c*/ 	.byte	0x03, 0x1b
        /*004e*/ 	.short	0x00ff


	//----- nvinfo : EIATTR_MERCURY_ISA_VERSION
	.align		4
        /*0050*/ 	.byte	0x03, 0x5f
        /*0052*/ 	.short	0x0101


	//----- nvinfo : EIATTR_VRC_CTA_INIT_COUNT
	.align		4
        /*0054*/ 	.byte	0x02, 0x4a
	.zero		1
	.zero		1


	//----- nvinfo : EIATTR_EXIT_INSTR_OFFSETS
	.align		4
        /*0058*/ 	.byte	0x04, 0x1c
        /*005a*/ 	.short	(.L_65 - .L_64)


	//   ....[0]....
.L_64:
        /*005c*/ 	.word	0x000000c0


	//   ....[1]....
        /*0060*/ 	.word	0x00000a90


	//----- nvinfo : EIATTR_CBANK_PARAM_SIZE
	.align		4
.L_65:
        /*0064*/ 	.byte	0x03, 0x19
        /*0066*/ 	.short	0x001c


	//----- nvinfo : EIATTR_PARAM_CBANK
	.align		4
        /*0068*/ 	.byte	0x04, 0x0a
        /*006a*/ 	.short	(.L_67 - .L_66)
	.align		4
.L_66:
        /*006c*/ 	.word	index@(.nv.constant0._Z11matmul_fp32PKfS0_Pfi)
        /*0070*/ 	.short	0x0380
        /*0072*/ 	.short	0x001c


	//----- nvinfo : EIATTR_SW_WAR
	.align		4
.L_67:
        /*0074*/ 	.byte	0x04, 0x36
        /*0076*/ 	.short	(.L_69 - .L_68)
.L_68:
        /*0078*/ 	.word	0x00000008
.L_69:


//--------------------- .nv.callgraph             --------------------------
	.section	.nv.callgraph,"",@"SHT_CUDA_CALLGRAPH"
	.align	4
	.sectionentsize	8
	.align		4
        /*0000*/ 	.word	0x00000000
	.align		4
        /*0004*/ 	.word	0xffffffff
	.align		4
        /*0008*/ 	.word	0x00000000
	.align		4
        /*000c*/ 	.word	0xfffffffe
	.align		4
        /*0010*/ 	.word	0x00000000
	.align		4
        /*0014*/ 	.word	0xfffffffd
	.align		4
        /*0018*/ 	.word	0x00000000
	.align		4
        /*001c*/ 	.word	0xfffffffc


//--------------------- .text._Z10matmul_fp8PKfS0_Pfi --------------------------
	.section	.text._Z10matmul_fp8PKfS0_Pfi,"ax",@progbits
	.align	128
        .global         _Z10matmul_fp8PKfS0_Pfi
        .type           _Z10matmul_fp8PKfS0_Pfi,@function
        .size           _Z10matmul_fp8PKfS0_Pfi,(.L_x_84 - _Z10matmul_fp8PKfS0_Pfi)
        .other          _Z10matmul_fp8PKfS0_Pfi,@"STO_CUDA_ENTRY STV_DEFAULT"
_Z10matmul_fp8PKfS0_Pfi:
.text._Z10matmul_fp8PKfS0_Pfi:
[----:B------:R-:W-:Y:S01]  /*0000*/  LDC R1, c[0x0][0x37c] ;  /* 0x0000df00ff017b82 */ /* 0x000fe20000000800 */
[----:B------:R-:W0:Y:S07]  /*0010*/  S2R R3, SR_TID.Y ;  /* 0x0000000000037919 */ /* 0x000e2e0000002200 */
[----:B------:R-:W0:Y:S01]  /*0020*/  LDC R4, c[0x0][0x364] ;  /* 0x0000d900ff047b82 */ /* 0x000e220000000800 */
[----:B------:R-:W1:Y:S01]  /*0030*/  LDCU UR6, c[0x0][0x398] ;  /* 0x00007300ff0677ac */ /* 0x000e620008000800 */
[----:B------:R-:W2:Y:S06]  /*0040*/  S2R R0, SR_TID.X ;  /* 0x0000000000007919 */ /* 0x000eac0000002100 */
[----:B------:R-:W0:Y:S08]  /*0050*/  S2UR UR4, SR_CTAID.Y ;  /* 0x00000000000479c3 */ /* 0x000e300000002600 */
[----:B------:R-:W2:Y:S08]  /*0060*/  S2UR UR5, SR_CTAID.X ;  /* 0x00000000000579c3 */ /* 0x000eb00000002500 */
[----:B------:R-:W2:Y:S01]  /*0070*/  LDC R5, c[0x0][0x360] ;  /* 0x0000d800ff057b82 */ /* 0x000ea20000000800 */
[----:B0-----:R-:W-:-:S02]  /*0080*/  IMAD R4, R4, UR4, R3 ;  /* 0x0000000404047c24 */ /* 0x001fc4000f8e0203 */
[----:B--2---:R-:W-:-:S05]  /*0090*/  IMAD R5, R5, UR5, R0 ;  /* 0x0000000505057c24 */ /* 0x004fca000f8e0200 */
[----:B------:R-:W-:-:S04]  /*00a0*/  VIMNMX R0, PT, PT, R4, R5, !PT ;  /* 0x0000000504007248 */ /* 0x000fc80007fe0100 */
[----:B-1----:R-:W-:-:S13]  /*00b0*/  ISETP.GE.AND P0, PT, R0, UR6, PT ;  /* 0x0000000600007c0c */ /* 0x002fda000bf06270 */
[----:B------:R-:W-:Y:S05]  /*00c0*/  @P0 EXIT ;  /* 0x000000000000094d */ /* 0x000fea0003800000 */
[----:B------:R-:W-:Y:S01]  /*00d0*/  UISETP.GE.U32.AND UP0, UPT, UR6, 0x4, UPT ;  /* 0x000000040600788c */ /* 0x000fe2000bf06070 */
[----:B------:R-:W-:Y:S02]  /*00e0*/  HFMA2 R21, -RZ, RZ, 0, 0 ;  /* 0x00000000ff157431 */ /* 0x000fe400000001ff */
[----:B------:R-:W-:Y:S01]  /*00f0*/  IMAD R4, R4, UR6, RZ ;  /* 0x0000000604047c24 */ /* 0x000fe2000f8e02ff */
[----:B------:R-:W0:Y:S01]  /*0100*/  LDCU.64 UR14, c[0x0][0x358] ;  /* 0x00006b00ff0e77ac */ /* 0x000e220008000a00 */
[----:B------:R-:W-:Y:S01]  /*0110*/  ULOP3.LUT UR8, UR6, 0x3, URZ, 0xc0, !UPT ;  /* 0x0000000306087892 */ /* 0x000fe2000f8ec0ff */
[----:B------:R-:W-:-:S03]  /*0120*/  UMOV UR4, URZ ;  /* 0x000000ff00047c82 */ /* 0x000fc60008000000 */
[----:B------:R-:W-:Y:S08]  /*0130*/  BRA.U !UP0, `(.L_x_0) ;  /* 0x0000001508687547 */ /* 0x000ff0000b800000 */
[----:B------:R-:W1:Y:S01]  /*0140*/  LDCU.128 UR16, c[0x0][0x380] ;  /* 0x00007000ff1077ac */ /* 0x000e620008000c00 */
[----:B------:R-:W2:Y:S01]  /*0150*/  LDC R3, c[0x0][0x398] ;  /* 0x0000e600ff037b82 */ /* 0x000ea20000000800 */
[----:B------:R-:W-:Y:S01]  /*0160*/  MOV R21, RZ ;  /* 0x000000ff00157202 */ /* 0x000fe20000000f00 */
[----:B------:R-:W-:Y:S01]  /*0170*/  ULOP3.LUT UR4, UR6, 0x7ffffffc, URZ, 0xc0, !UPT ;  /* 0x7ffffffc06047892 */ /* 0x000fe2000f8ec0ff */
[----:B------:R-:W-:-:S03]  /*0180*/  MOV R2, R5 ;  /* 0x0000000500027202 */ /* 0x000fc60000000f00 */
[----:B------:R-:W-:Y:S02]  /*0190*/  UIADD3 UR5, UPT, UPT, -UR4, URZ, URZ ;  /* 0x000000ff04057290 */ /* 0x000fe4000fffe1ff */
[----:B------:R-:W3:Y:S01]  /*01a0*/  LDC.64 R10, c[0x0][0x388] ;  /* 0x0000e200ff0a7b82 */ /* 0x000ee20000000a00 */
[----:B-1----:R-:W-:Y:S01]  /*01b0*/  MOV R6, UR16 ;  /* 0x0000001000067c02 */ /* 0x002fe20008000f00 */
[----:B------:R-:W-:Y:S01]  /*01c0*/  UIMAD.WIDE UR10, UR6, 0x4, UR18 ;  /* 0x00000004060a78a5 */ /* 0x000fe2000f8e0212 */
[----:B------:R-:W-:Y:S01]  /*01d0*/  MOV R7, UR17 ;  /* 0x0000001100077c02 */ /* 0x000fe20008000f00 */
[----:B------:R-:W-:Y:S02]  /*01e0*/  UIMAD.WIDE UR12, UR6, 0x8, UR18 ;  /* 0x00000008060c78a5 */ /* 0x000fe4000f8e0212 */
[----:B------:R-:W-:Y:S01]  /*01f0*/  UIMAD.WIDE UR6, UR6, 0xc, UR18 ;  /* 0x0000000c060678a5 */ /* 0x000fe2000f8e0212 */
[----:B------:R-:W-:-:S03]  /*0200*/  IMAD.WIDE.U32 R6, R4, 0x4, R6 ;  /* 0x0000000404067825 */ /* 0x000fc600078e0006 */
[----:B------:R-:W-:-:S04]  /*0210*/  IADD3 R12, P0, PT, R6, 0x8, RZ ;  /* 0x00000008060c7810 */ /* 0x000fc80007f1e0ff */
[----:B------:R-:W-:-:S09]  /*0220*/  IADD3.X R13, PT, PT, RZ, R7, RZ, P0, !PT ;  /* 0x00000007ff0d7210 */ /* 0x000fd200007fe4ff */
.L_x_33:
[----:B0-----:R-:W4:Y:S01]  /*0230*/  LDG.E R0, desc[UR14][R12.64+-0x8] ;  /* 0xfffff80e0c007981 */ /* 0x001f22000c1e1900 */
[----:B------:R-:W-:Y:S01]  /*0240*/  HFMA2 R7, -RZ, RZ, 0.93798828125, 3.07559967041015625e-05 ;  /* 0x3b810204ff077431 */ /* 0x000fe200000001ff */
[----:B------:R-:W-:Y:S01]  /*0250*/  MOV R6, 0x437e0000 ;  /* 0x437e000000067802 */ /* 0x000fe20000000f00 */
[----:B------:R-:W-:Y:S01]  /*0260*/  HFMA2 R15, -RZ, RZ, 0, 2.384185791015625e-07 ;  /* 0x00000004ff0f7431 */ /* 0x000fe200000001ff */
[----:B------:R-:W-:Y:S01]  /*0270*/  UIADD3 UR5, UPT, UPT, UR5, 0x4, URZ ;  /* 0x0000000405057890 */ /* 0x000fe2000fffe0ff */
[----:B------:R-:W-:Y:S01]  /*0280*/  MOV R17, 0x4 ;  /* 0x0000000400117802 */ /* 0x000fe20000000f00 */
[----:B------:R-:W-:Y:S01]  /*0290*/  IMAD.MOV.U32 R19, RZ, RZ, 0x4 ;  /* 0x00000004ff137424 */ /* 0x000fe200078e00ff */
[----:B------:R-:W-:Y:S01]  /*02a0*/  BSSY.RECONVERGENT B2, `(.L_x_1) ;  /* 0x0000014000027945 */ /* 0x000fe20003800200 */
[----:B------:R-:W-:Y:S01]  /*02b0*/  UISETP.NE.AND UP0, UPT, UR5, URZ, UPT ;  /* 0x000000ff0500728c */ /* 0x000fe2000bf05270 */
[----:B---3--:R-:W-:-:S04]  /*02c0*/  IMAD.WIDE R28, R2, 0x4, R10 ;  /* 0x00000004021c7825 */ /* 0x008fc800078e020a */
[----:B------:R-:W-:Y:S01]  /*02d0*/  FFMA R6, R7, -R6, 1 ;  /* 0x3f80000007067423 */ /* 0x000fe20000000806 */
[----:B------:R-:W-:-:S04]  /*02e0*/  IMAD.WIDE R14, R2, R15, UR10 ;  /* 0x0000000a020e7e25 */ /* 0x000fc8000f8e020f */
[----:B------:R-:W-:Y:S01]  /*02f0*/  FFMA R6, R6, R7, 0.0039370078593492507935 ;  /* 0x3b81020406067423 */ /* 0x000fe20000000007 */
[----:B------:R-:W-:-:S04]  /*0300*/  IMAD.WIDE R16, R2, R17, UR12 ;  /* 0x0000000c02107e25 */ /* 0x000fc8000f8e0211 */
[----:B------:R-:W-:Y:S01]  /*0310*/  IMAD.WIDE R18, R2, R19, UR6 ;  /* 0x0000000602127e25 */ /* 0x000fe2000f8e0213 */
[----:B----4-:R-:W-:-:S04]  /*0320*/  FMNMX R0, R0, 127, PT ;  /* 0x42fe000000007809 */ /* 0x010fc80003800000 */
[----:B------:R-:W-:-:S05]  /*0330*/  FMNMX R0, R0, -127, !PT ;  /* 0xc2fe000000007809 */ /* 0x000fca0007800000 */
[----:B------:R-:W-:-:S04]  /*0340*/  FADD R0, R0, 127 ;  /* 0x42fe000000007421 */ /* 0x000fc80000000000 */
[----:B------:R-:W-:-:S04]  /*0350*/  FMUL R27, R0, 255 ;  /* 0x437f0000001b7820 */ /* 0x000fc80000400000 */
[----:B------:R-:W0:Y:S01]  /*0360*/  FCHK P0, R27, 254 ;  /* 0x437e00001b007902 */ /* 0x000e220000000000 */
[----:B------:R-:W-:-:S04]  /*0370*/  FFMA R0, R27, R6, RZ ;  /* 0x000000061b007223 */ /* 0x000fc800000000ff */
[----:B------:R-:W-:-:S04]  /*0380*/  FFMA R7, R0, -254, R27 ;  /* 0xc37e000000077823 */ /* 0x000fc8000000001b */
[----:B------:R-:W-:Y:S01]  /*0390*/  FFMA R0, R6, R7, R0 ;  /* 0x0000000706007223 */ /* 0x000fe20000000000 */
[----:B0-----:R-:W-:Y:S06]  /*03a0*/  @!P0 BRA `(.L_x_2) ;  /* 0x00000000000c8947 */ /* 0x001fec0003800000 */
[----:B------:R-:W-:Y:S02]  /*03b0*/  MOV R22, 0x437e0000 ;  /* 0x437e000000167802 */ /* 0x000fe40000000f00 */
[----:B------:R-:W-:-:S07]  /*03c0*/  MOV R6, 0x3e0 ;  /* 0x000003e000067802 */ /* 0x000fce0000000f00 */
[----:B--2---:R-:W-:Y:S05]  /*03d0*/  CALL.REL.NOINC `($__internal_0_$__cuda_sm3x_div_rn_noftz_f32_slowpath) ;  /* 0x00000024000c7944 */ /* 0x004fea0003c00000 */
.L_x_2:
[----:B------:R-:W-:Y:S05]  /*03e0*/  BSYNC.RECONVERGENT B2 ;  /* 0x0000000000027941 */ /* 0x000fea0003800200 */
.L_x_1:
[----:B------:R-:W3:Y:S01]  /*03f0*/  LDG.E R28, desc[UR14][R28.64] ;  /* 0x0000000e1c1c7981 */ /* 0x000ee2000c1e1900 */
[----:B------:R-:W-:Y:S01]  /*0400*/  HFMA2 R7, -RZ, RZ, 0.93798828125, 3.07559967041015625e-05 ;  /* 0x3b810204ff077431 */ /* 0x000fe200000001ff */
[----:B------:R-:W-:Y:S01]  /*0410*/  MOV R8, 0x437e0000 ;  /* 0x437e000000087802 */ /* 0x000fe20000000f00 */
[----:B------:R0:W1:Y:S01]  /*0420*/  F2I.U32.TRUNC.NTZ R26, R0 ;  /* 0x00000000001a7305 */ /* 0x000062000020f000 */
[----:B------:R-:W-:Y:S03]  /*0430*/  BSSY.RECONVERGENT B2, `(.L_x_3) ;  /* 0x0000010000027945 */ /* 0x000fe60003800200 */
[----:B------:R-:W-:-:S04]  /*0440*/  FFMA R8, R7, -R8, 1 ;  /* 0x3f80000007087423 */ /* 0x000fc80000000808 */
[----:B0-----:R-:W-:Y:S01]  /*0450*/  FFMA R0, R8, R7, 0.0039370078593492507935 ;  /* 0x3b81020408007423 */ /* 0x001fe20000000007 */
[----:B-1----:R-:W-:Y:S02]  /*0460*/  LOP3.LUT R26, R26, 0xff, RZ, 0xc0, !PT ;  /* 0x000000ff1a1a7812 */ /* 0x002fe400078ec0ff */
[----:B---3--:R-:W-:-:S04]  /*0470*/  FMNMX R6, R28, 127, PT ;  /* 0x42fe00001c067809 */ /* 0x008fc80003800000 */
        /* <DEDUP_REMOVED lines=11> */
.L_x_4:
[----:B------:R-:W-:Y:S05]  /*0530*/  BSYNC.RECONVERGENT B2 ;  /* 0x0000000000027941 */ /* 0x000fea0003800200 */
.L_x_3:
[----:B------:R-:W0:Y:S01]  /*0540*/  I2F.U16 R26, R26 ;  /* 0x0000001a001a7306 */ /* 0x000e220000101000 */
[----:B------:R-:W-:Y:S01]  /*0550*/  HFMA2 R7, -RZ, RZ, 0.9375, -7.688999176025390625e-06 ;  /* 0x3b808081ff077431 */ /* 0x000fe200000001ff */
[----:B------:R-:W-:Y:S01]  /*0560*/  MOV R6, 0x437f0000 ;  /* 0x437f000000067802 */ /* 0x000fe20000000f00 */
[----:B------:R-:W-:Y:S05]  /*0570*/  BSSY.RECONVERGENT B2, `(.L_x_5) ;  /* 0x000000f000027945 */ /* 0x000fea0003800200 */
[----:B------:R-:W1:Y:S01]  /*0580*/  F2I.U32.TRUNC.NTZ R0, R0 ;  /* 0x0000000000007305 */ /* 0x000e62000020f000 */
[----:B------:R-:W-:Y:S01]  /*0590*/  FFMA R6, R7, -R6, 1 ;  /* 0x3f80000007067423 */ /* 0x000fe20000000806 */
[----:B0-----:R-:W-:-:S03]  /*05a0*/  FMUL R27, R26, 254 ;  /* 0x437e00001a1b7820 */ /* 0x001fc60000400000 */
[----:B------:R-:W-:-:S03]  /*05b0*/  FFMA R6, R6, R7, 0.0039215688593685626984 ;  /* 0x3b80808106067423 */ /* 0x000fc60000000007 */
[----:B------:R-:W0:Y:S01]  /*05c0*/  FCHK P0, R27, 255 ;  /* 0x437f00001b007902 */ /* 0x000e220000000000 */
[----:B------:R-:W-:Y:S01]  /*05d0*/  FFMA R7, R27, R6, RZ ;  /* 0x000000061b077223 */ /* 0x000fe200000000ff */
[----:B-1----:R-:W-:-:S03]  /*05e0*/  LOP3.LUT R25, R0, 0xff, RZ, 0xc0, !PT ;  /* 0x000000ff00197812 */ /* 0x002fc600078ec0ff */
[----:B------:R-:W-:-:S04]  /*05f0*/  FFMA R8, R7, -255, R27 ;  /* 0xc37f000007087823 */ /* 0x000fc8000000001b */
[----:B------:R-:W-:Y:S01]  /*0600*/  FFMA R26, R6, R8, R7 ;  /* 0x00000008061a7223 */ /* 0x000fe20000000007 */
[----:B0-----:R-:W-:Y:S06]  /*0610*/  @!P0 BRA `(.L_x_6) ;  /* 0x0000000000108947 */ /* 0x001fec0003800000 */
[----:B------:R-:W-:Y:S02]  /*0620*/  MOV R22, 0x437f0000 ;  /* 0x437f000000167802 */ /* 0x000fe40000000f00 */
[----:B------:R-:W-:-:S07]  /*0630*/  MOV R6, 0x650 ;  /* 0x0000065000067802 */ /* 0x000fce0000000f00 */
[----:B--2---:R-:W-:Y:S05]  /*0640*/  CALL.REL.NOINC `($__internal_0_$__cuda_sm3x_div_rn_noftz_f32_slowpath) ;  /* 0x0000002000707944 */ /* 0x004fea0003c00000 */
[----:B------:R-:W-:-:S07]  /*0650*/  MOV R26, R0 ;  /* 0x00000000001a7202 */ /* 0x000fce0000000f00 */
.L_x_6:
[----:B------:R-:W-:Y:S05]  /*0660*/  BSYNC.RECONVERGENT B2 ;  /* 0x0000000000027941 */ /* 0x000fea0003800200 */
.L_x_5:
[----:B------:R-:W0:Y:S01]  /*0670*/  I2F.U16 R25, R25 ;  /* 0x0000001900197306 */ /* 0x000e220000101000 */
[----:B------:R-:W-:Y:S02]  /*0680*/  HFMA2 R0, -RZ, RZ, 0.9375, -7.688999176025390625e-06 ;  /* 0x3b808081ff007431 */ /* 0x000fe400000001ff */
[----:B------:R-:W-:Y:S01]  /*0690*/  IMAD.MOV.U32 R7, RZ, RZ, 0x437f0000 ;  /* 0x437f0000ff077424 */ /* 0x000fe200078e00ff */
[----:B------:R-:W-:Y:S01]  /*06a0*/  BSSY.RECONVERGENT B2, `(.L_x_7) ;  /* 0x000000e000027945 */ /* 0x000fe20003800200 */
[----:B------:R-:W-:Y:S02]  /*06b0*/  FADD R26, R26, -127 ;  /* 0xc2fe00001a1a7421 */ /* 0x000fe40000000000 */
[----:B------:R-:W-:Y:S01]  /*06c0*/  FFMA R7, R0, -R7, 1 ;  /* 0x3f80000000077423 */ /* 0x000fe20000000807 */
[----:B0-----:R-:W-:-:S03]  /*06d0*/  FMUL R27, R25, 254 ;  /* 0x437e0000191b7820 */ /* 0x001fc60000400000 */
[----:B------:R-:W-:Y:S01]  /*06e0*/  FFMA R0, R7, R0, 0.0039215688593685626984 ;  /* 0x3b80808107007423 */ /* 0x000fe20000000000 */
[----:B------:R-:W0:Y:S03]  /*06f0*/  FCHK P0, R27, 255 ;  /* 0x437f00001b007902 */ /* 0x000e260000000000 */
[----:B------:R-:W-:-:S04]  /*0700*/  FFMA R7, R0, R27, RZ ;  /* 0x0000001b00077223 */ /* 0x000fc800000000ff */
[----:B------:R-:W-:-:S04]  /*0710*/  FFMA R6, R7, -255, R27 ;  /* 0xc37f000007067823 */ /* 0x000fc8000000001b */
[----:B------:R-:W-:Y:S01]  /*0720*/  FFMA R6, R0, R6, R7 ;  /* 0x0000000600067223 */ /* 0x000fe20000000007 */
[----:B0-----:R-:W-:Y:S06]  /*0730*/  @!P0 BRA `(.L_x_8) ;  /* 0x0000000000108947 */ /* 0x001fec0003800000 */
[----:B------:R-:W-:Y:S02]  /*0740*/  MOV R22, 0x437f0000 ;  /* 0x437f000000167802 */ /* 0x000fe40000000f00 */
[----:B------:R-:W-:-:S07]  /*0750*/  MOV R6, 0x770 ;  /* 0x0000077000067802 */ /* 0x000fce0000000f00 */
[----:B--2---:R-:W-:Y:S05]  /*0760*/  CALL.REL.NOINC `($__internal_0_$__cuda_sm3x_div_rn_noftz_f32_slowpath) ;  /* 0x0000002000287944 */ /* 0x004fea0003c00000 */
[----:B------:R-:W-:-:S07]  /*0770*/  MOV R6, R0 ;  /* 0x0000000000067202 */ /* 0x000fce0000000f00 */
.L_x_8:
[----:B------:R-:W-:Y:S05]  /*0780*/  BSYNC.RECONVERGENT B2 ;  /* 0x0000000000027941 */ /* 0x000fea0003800200 */
.L_x_7:
[----:B------:R-:W3:Y:S01]  /*0790*/  LDG.E R0, desc[UR14][R12.64+-0x4] ;  /* 0xfffffc0e0c007981 */ /* 0x000ee2000c1e1900 */
[----:B------:R-:W-:Y:S01]  /*07a0*/  HFMA2 R7, -RZ, RZ, 0.93798828125, 3.07559967041015625e-05 ;  /* 0x3b810204ff077431 */ /* 0x000fe200000001ff */
[----:B------:R-:W-:Y:S01]  /*07b0*/  MOV R8, 0x437e0000 ;  /* 0x437e000000087802 */ /* 0x000fe20000000f00 */
[----:B------:R-:W-:Y:S01]  /*07c0*/  FADD R6, R6, -127 ;  /* 0xc2fe000006067421 */ /* 0x000fe20000000000 */
[----:B------:R-:W-:Y:S03]  /*07d0*/  BSSY.RECONVERGENT B2, `(.L_x_9) ;  /* 0x0000010000027945 */ /* 0x000fe60003800200 */
[----:B------:R-:W-:Y:S01]  /*07e0*/  FFMA R26, R26, R6, R21 ;  /* 0x000000061a1a7223 */ /* 0x000fe20000000015 */
[----:B------:R-:W-:Y:S01]  /*07f0*/  FFMA R8, R7, -R8, 1 ;  /* 0x3f80000007087423 */ /* 0x000fe20000000808 */
[----:B---3--:R-:W-:-:S04]  /*0800*/  FMNMX R0, R0, 127, PT ;  /* 0x42fe000000007809 */ /* 0x008fc80003800000 */
[----:B------:R-:W-:-:S05]  /*0810*/  FMNMX R0, R0, -127, !PT ;  /* 0xc2fe000000007809 */ /* 0x000fca0007800000 */
[----:B------:R-:W-:-:S04]  /*0820*/  FADD R0, R0, 127 ;  /* 0x42fe000000007421 */ /* 0x000fc80000000000 */
[----:B------:R-:W-:Y:S01]  /*0830*/  FMUL R27, R0, 255 ;  /* 0x437f0000001b7820 */ /* 0x000fe20000400000 */
[----:B------:R-:W-:-:S03]  /*0840*/  FFMA R0, R8, R7, 0.0039370078593492507935 ;  /* 0x3b81020408007423 */ /* 0x000fc60000000007 */
        /* <DEDUP_REMOVED lines=8> */
.L_x_10:
[----:B------:R-:W-:Y:S05]  /*08d0*/  BSYNC.RECONVERGENT B2 ;  /* 0x0000000000027941 */ /* 0x000fea0003800200 */
.L_x_9:
[----:B------:R-:W3:Y:S01]  /*08e0*/  LDG.E R14, desc[UR14][R14.64] ;  /* 0x0000000e0e0e7981 */ /* 0x000ee2000c1e1900 */
[----:B------:R-:W-:Y:S01]  /*08f0*/  HFMA2 R8, -RZ, RZ, 0.93798828125, 3.07559967041015625e-05 ;  /* 0x3b810204ff087431 */ /* 0x000fe200000001ff */
[----:B------:R-:W-:Y:S01]  /*0900*/  MOV R9, 0x437e0000 ;  /* 0x437e000000097802 */ /* 0x000fe20000000f00 */
[----:B------:R-:W-:Y:S04]  /*0910*/  BSSY.RECONVERGENT B2, `(.L_x_11) ;  /* 0x0000012000027945 */ /* 0x000fe80003800200 */
[----:B------:R-:W-:Y:S01]  /*0920*/  FFMA R9, R8, -R9, 1 ;  /* 0x3f80000008097423 */ /* 0x000fe20000000809 */
[----:B---3--:R-:W-:-:S04]  /*0930*/  FMNMX R6, R14, 127, PT ;  /* 0x42fe00000e067809 */ /* 0x008fc80003800000 */
[----:B------:R-:W-:Y:S02]  /*0940*/  FMNMX R7, R6, -127, !PT ;  /* 0xc2fe000006077809 */ /* 0x000fe40007800000 */
[----:B------:R0:W1:Y:S03]  /*0950*/  F2I.U32.TRUNC.NTZ R6, R0 ;  /* 0x0000000000067305 */ /* 0x000066000020f000 */
[----:B------:R-:W-:-:S04]  /*0960*/  FADD R7, R7, 127 ;  /* 0x42fe000007077421 */ /* 0x000fc80000000000 */
[----:B------:R-:W-:Y:S01]  /*0970*/  FMUL R27, R7, 255 ;  /* 0x437f0000071b7820 */ /* 0x000fe20000400000 */
[----:B0-----:R-:W-:-:S03]  /*0980*/  FFMA R0, R9, R8, 0.0039370078593492507935 ;  /* 0x3b81020409007423 */ /* 0x001fc60000000008 */
        /* <DEDUP_REMOVED lines=10> */
.L_x_12:
[----:B------:R-:W-:Y:S05]  /*0a30*/  BSYNC.RECONVERGENT B2 ;  /* 0x0000000000027941 */ /* 0x000fea0003800200 */
.L_x_11:
[----:B------:R-:W0:Y:S01]  /*0a40*/  I2F.U16 R14, R14 ;  /* 0x0000000e000e7306 */ /* 0x000e220000101000 */
[----:B------:R-:W-:Y:S02]  /*0a50*/  HFMA2 R9, -RZ, RZ, 3.748046875, 0 ;  /* 0x437f0000ff097431 */ /* 0x000fe400000001ff */
[----:B------:R-:W-:Y:S01]  /*0a60*/  IMAD.MOV.U32 R0, RZ, RZ, 0x3b808081 ;  /* 0x3b808081ff007424 */ /* 0x000fe200078e00ff */
[----:B------:R-:W-:Y:S04]  /*0a70*/  BSSY.RECONVERGENT B2, `(.L_x_13) ;  /* 0x000000f000027945 */ /* 0x000fe80003800200 */
        /* <DEDUP_REMOVED lines=14> */
.L_x_14:
[----:B------:R-:W-:Y:S05]  /*0b60*/  BSYNC.RECONVERGENT B2 ;  /* 0x0000000000027941 */ /* 0x000fea0003800200 */
.L_x_13:
[----:B------:R-:W0:Y:S01]  /*0b70*/  I2F.U16 R15, R15 ;  /* 0x0000000f000f7306 */ /* 0x000e220000101000 */
[----:B------:R-:W-:Y:S01]  /*0b80*/  HFMA2 R0, -RZ, RZ, 0.9375, -7.688999176025390625e-06 ;  /* 0x3b808081ff007431 */ /* 0x000fe200000001ff */
[----:B------:R-:W-:Y:S01]  /*0b90*/  MOV R7, 0x437f0000 ;  /* 0x437f000000077802 */ /* 0x000fe20000000f00 */
[----:B------:R-:W-:Y:S01]  /*0ba0*/  BSSY.RECONVERGENT B2, `(.L_x_15) ;  /* 0x000000e000027945 */ /* 0x000fe20003800200 */
[----:B------:R-:W-:-:S03]  /*0bb0*/  FADD R21, R21, -127 ;  /* 0xc2fe000015157421 */ /* 0x000fc60000000000 */
        /* <DEDUP_REMOVED lines=12> */
.L_x_16:
[----:B------:R-:W-:Y:S05]  /*0c80*/  BSYNC.RECONVERGENT B2 ;  /* 0x0000000000027941 */ /* 0x000fea0003800200 */
.L_x_15:
        /* <DEDUP_REMOVED lines=17> */
[----:B------:R-:W-:Y:S01]  /*0da0*/  IMAD.MOV.U32 R22, RZ, RZ, 0x437e0000 ;  /* 0x437e0000ff167424 */ /* 0x000fe200078e00ff */
[----:B------:R-:W-:-:S07]  /*0db0*/  MOV R6, 0xdd0 ;  /* 0x00000dd000067802 */ /* 0x000fce0000000f00 */
[----:B--2---:R-:W-:Y:S05]  /*0dc0*/  CALL.REL.NOINC `($__internal_0_$__cuda_sm3x_div_rn_noftz_f32_slowpath) ;  /* 0x0000001800907944 */ /* 0x004fea0003c00000 */
.L_x_18:
[----:B------:R-:W-:Y:S05]  /*0dd0*/  BSYNC.RECONVERGENT B2 ;  /* 0x0000000000027941 */ /* 0x000fea0003800200 */
.L_x_17:
        /* <DEDUP_REMOVED lines=21> */
.L_x_20:
[----:B------:R-:W-:Y:S05]  /*0f30*/  BSYNC.RECONVERGENT B2 ;  /* 0x0000000000027941 */ /* 0x000fea0003800200 */
.L_x_19:
        /* <DEDUP_REMOVED lines=18> */
.L_x_22:
[----:B------:R-:W-:Y:S05]  /*1060*/  BSYNC.RECONVERGENT B2 ;  /* 0x0000000000027941 */ /* 0x000fea0003800200 */
.L_x_21:
        /* <DEDUP_REMOVED lines=17> */
.L_x_24:
[----:B------:R-:W-:Y:S05]  /*1180*/  BSYNC.RECONVERGENT B2 ;  /* 0x0000000000027941 */ /* 0x000fea0003800200 */
.L_x_23:
        /* <DEDUP_REMOVED lines=20> */
.L_x_26:
[----:B------:R-:W-:Y:S05]  /*12d0*/  BSYNC.RECONVERGENT B2 ;  /* 0x0000000000027941 */ /* 0x000fea0003800200 */
.L_x_25:
        /* <DEDUP_REMOVED lines=21> */
.L_x_28:
[----:B------:R-:W-:Y:S05]  /*1430*/  BSYNC.RECONVERGENT B2 ;  /* 0x0000000000027941 */ /* 0x000fea0003800200 */
.L_x_27:
        /* <DEDUP_REMOVED lines=18> */
.L_x_30:
[----:B------:R-:W-:Y:S05]  /*1560*/  BSYNC.RECONVERGENT B2 ;  /* 0x0000000000027941 */ /* 0x000fea0003800200 */
.L_x_29:
        /* <DEDUP_REMOVED lines=16> */
.L_x_32:
[----:B------:R-:W-:Y:S05]  /*1670*/  BSYNC.RECONVERGENT B2 ;  /* 0x0000000000027941 */ /* 0x000fea0003800200 */
.L_x_31:
[----:B------:R-:W-:Y:S01]  /*1680*/  IADD3 R12, P0, PT, R12, 0x10, RZ ;  /* 0x000000100c0c7810 */ /* 0x000fe20007f1e0ff */
[----:B------:R-:W-:Y:S01]  /*1690*/  FADD R0, R0, -127 ;  /* 0xc2fe000000007421 */ /* 0x000fe20000000000 */
[----:B--2---:R-:W-:Y:S02]  /*16a0*/  LEA R2, R3, R2, 0x2 ;  /* 0x0000000203027211 */ /* 0x004fe400078e10ff */
[----:B------:R-:W-:Y:S01]  /*16b0*/  IADD3.X R13, PT, PT, RZ, R13, RZ, P0, !PT ;  /* 0x0000000dff0d7210 */ /* 0x000fe200007fe4ff */
[----:B------:R-:W-:Y:S01]  /*16c0*/  FFMA R21, R14, R0, R21 ;  /* 0x000000000e157223 */ /* 0x000fe20000000015 */
[----:B------:R-:W-:Y:S07]  /*16d0*/  BRA.U UP0, `(.L_x_33) ;  /* 0xffffffe900d47547 */ /* 0x000fee000b83ffff */
.L_x_0:
[----:B------:R-:W-:-:S09]  /*16e0*/  UISETP.NE.AND UP0, UPT, UR8, URZ, UPT ;  /* 0x000000ff0800728c */ /* 0x000fd2000bf05270 */
[----:B------:R-:W-:Y:S05]  /*16f0*/  BRA.U !UP0, `(.L_x_34) ;  /* 0x0000001108307547 */ /* 0x000fea000b800000 */
[----:B------:R-:W-:-:S09]  /*1700*/  UISETP.NE.AND UP0, UPT, UR8, 0x1, UPT ;  /* 0x000000010800788c */ /* 0x000fd2000bf05270 */
[----:B------:R-:W-:Y:S05]  /*1710*/  BRA.U !UP0, `(.L_x_35) ;  /* 0x0000000908bc7547 */ /* 0x000fea000b800000 */
[----:B------:R-:W1:Y:S01]  /*1720*/  LDC.64 R2, c[0x0][0x380] ;  /* 0x0000e000ff027b82 */ /* 0x000e620000000a00 */
[----:B------:R-:W-:-:S05]  /*1730*/  IADD3 R7, PT, PT, R4, UR4, RZ ;  /* 0x0000000404077c10 */ /* 0x000fca000fffe0ff */
[----:B-1----:R-:W-:-:S06]  /*1740*/  IMAD.WIDE.U32 R2, R7, 0x4, R2 ;  /* 0x0000000407027825 */ /* 0x002fcc00078e0002 */
[----:B0-----:R-:W2:Y:S01]  /*1750*/  LDG.E R2, desc[UR14][R2.64] ;  /* 0x0000000e02027981 */ /* 0x001ea2000c1e1900 */
[----:B------:R-:W-:Y:S02]  /*1760*/  HFMA2 R7, -RZ, RZ, 3.74609375, 0 ;  /* 0x437e0000ff077431 */ /* 0x000fe400000001ff */
[----:B------:R-:W-:Y:S01]  /*1770*/  IMAD.MOV.U32 R6, RZ, RZ, 0x3b810204 ;  /* 0x3b810204ff067424 */ /* 0x000fe200078e00ff */
[----:B------:R-:W-:Y:S03]  /*1780*/  BSSY.RECONVERGENT B2, `(.L_x_36) ;  /* 0x000000f000027945 */ /* 0x000fe60003800200 */
[----:B------:R-:W-:Y:S01]  /*1790*/  FFMA R7, R6, -R7, 1 ;  /* 0x3f80000006077423 */ /* 0x000fe20000000807 */
[----:B--2---:R-:W-:-:S04]  /*17a0*/  FMNMX R0, R2, 127, PT ;  /* 0x42fe000002007809 */ /* 0x004fc80003800000 */
        /* <DEDUP_REMOVED lines=11> */
[----:B------:R-:W-:Y:S05]  /*1860*/  CALL.REL.NOINC `($__internal_0_$__cuda_sm3x_div_rn_noftz_f32_slowpath) ;  /* 0x0000000c00e87944 */ /* 0x000fea0003c00000 */
.L_x_37:
[----:B------:R-:W-:Y:S05]  /*1870*/  BSYNC.RECONVERGENT B2 ;  /* 0x0000000000027941 */ /* 0x000fea0003800200 */
.L_x_36:
[----:B------:R-:W0:Y:S01]  /*1880*/  LDCU UR5, c[0x0][0x398] ;  /* 0x00007300ff0577ac */ /* 0x000e220008000800 */
[----:B------:R-:W1:Y:S01]  /*1890*/  LDC.64 R10, c[0x0][0x388] ;  /* 0x0000e200ff0a7b82 */ /* 0x000e620000000a00 */
[----:B0-----:R-:W-:-:S05]  /*18a0*/  MOV R2, UR5 ;  /* 0x0000000500027c02 */ /* 0x001fca0008000f00 */
[----:B------:R-:W-:-:S04]  /*18b0*/  IMAD R3, R2, UR4, R5 ;  /* 0x0000000402037c24 */ /* 0x000fc8000f8e0205 */
[----:B-1----:R-:W-:-:S05]  /*18c0*/  IMAD.WIDE R10, R3, 0x4, R10 ;  /* 0x00000004030a7825 */ /* 0x002fca00078e020a */
[----:B------:R-:W2:Y:S01]  /*18d0*/  LDG.E R2, desc[UR14][R10.64] ;  /* 0x0000000e0a027981 */ /* 0x000ea2000c1e1900 */
[----:B------:R-:W-:Y:S01]  /*18e0*/  HFMA2 R7, -RZ, RZ, 3.74609375, 0 ;  /* 0x437e0000ff077431 */ /* 0x000fe200000001ff */
[----:B------:R-:W-:Y:S01]  /*18f0*/  MOV R6, 0x3b810204 ;  /* 0x3b81020400067802 */ /* 0x000fe20000000f00 */
[----:B------:R-:W-:Y:S04]  /*1900*/  BSSY.RECONVERGENT B2, `(.L_x_38) ;  /* 0x0000012000027945 */ /* 0x000fe80003800200 */
[----:B------:R-:W-:Y:S01]  /*1910*/  FFMA R7, R6, -R7, 1 ;  /* 0x3f80000006077423 */ /* 0x000fe20000000807 */
[----:B--2---:R-:W-:-:S04]  /*1920*/  FMNMX R2, R2, 127, PT ;  /* 0x42fe000002027809 */ /* 0x004fc80003800000 */
        /* <DEDUP_REMOVED lines=13> */
[----:B------:R-:W-:Y:S05]  /*1a00*/  CALL.REL.NOINC `($__internal_0_$__cuda_sm3x_div_rn_noftz_f32_slowpath) ;  /* 0x0000000c00807944 */ /* 0x000fea0003c00000 */
[----:B------:R-:W-:-:S07]  /*1a10*/  MOV R6, R0 ;  /* 0x0000000000067202 */ /* 0x000fce0000000f00 */
.L_x_39:
[----:B------:R-:W-:Y:S05]  /*1a20*/  BSYNC.RECONVERGENT B2 ;  /* 0x0000000000027941 */ /* 0x000fea0003800200 */
.L_x_38:
        /* <DEDUP_REMOVED lines=14> */
[----:B------:R-:W-:Y:S01]  /*1b10*/  IMAD.MOV.U32 R22, RZ, RZ, 0x437f0000 ;  /* 0x437f0000ff167424 */ /* 0x000fe200078e00ff */
[----:B------:R-:W-:-:S07]  /*1b20*/  MOV R6, 0x1b40 ;  /* 0x00001b4000067802 */ /* 0x000fce0000000f00 */
[----:B------:R-:W-:Y:S05]  /*1b30*/  CALL.REL.NOINC `($__internal_0_$__cuda_sm3x_div_rn_noftz_f32_slowpath) ;  /* 0x0000000c00347944 */ /* 0x000fea0003c00000 */
[----:B------:R-:W-:-:S07]  /*1b40*/  MOV R2, R0 ;  /* 0x0000000000027202 */ /* 0x000fce0000000f00 */
.L_x_41:
[----:B------:R-:W-:Y:S05]  /*1b50*/  BSYNC.RECONVERGENT B2 ;  /* 0x0000000000027941 */ /* 0x000fea0003800200 */
.L_x_40:
        /* <DEDUP_REMOVED lines=15> */
[----:B------:R-:W-:Y:S05]  /*1c50*/  CALL.REL.NOINC `($__internal_0_$__cuda_sm3x_div_rn_noftz_f32_slowpath) ;  /* 0x0000000800ec7944 */ /* 0x000fea0003c00000 */
[----:B------:R-:W-:-:S07]  /*1c60*/  MOV R8, R0 ;  /* 0x0000000000087202 */ /* 0x000fce0000000f00 */
.L_x_43:
[----:B------:R-:W-:Y:S05]  /*1c70*/  BSYNC.RECONVERGENT B2 ;  /* 0x0000000000027941 */ /* 0x000fea0003800200 */
.L_x_42:
[----:B------:R-:W0:Y:S01]  /*1c80*/  LDCU.64 UR6, c[0x0][0x380] ;  /* 0x00007000ff0677ac */ /* 0x000e220008000a00 */
[----:B------:R-:W-:-:S04]  /*1c90*/  IADD3 R0, P0, PT, R4, UR4, RZ ;  /* 0x0000000404007c10 */ /* 0x000fc8000ff1e0ff */
[----:B------:R-:W-:Y:S02]  /*1ca0*/  IADD3.X R3, PT, PT, RZ, RZ, RZ, P0, !PT ;  /* 0x000000ffff037210 */ /* 0x000fe400007fe4ff */
[----:B0-----:R-:W-:-:S04]  /*1cb0*/  LEA R6, P0, R0, UR6, 0x2 ;  /* 0x0000000600067c11 */ /* 0x001fc8000f8010ff */
[----:B------:R-:W-:-:S05]  /*1cc0*/  LEA.HI.X R7, R0, UR7, R3, 0x2, P0 ;  /* 0x0000000700077c11 */ /* 0x000fca00080f1403 */
[----:B------:R-:W2:Y:S01]  /*1cd0*/  LDG.E R6, desc[UR14][R6.64+0x4] ;  /* 0x0000040e06067981 */ /* 0x000ea2000c1e1900 */
[----:B------:R-:W-:Y:S01]  /*1ce0*/  HFMA2 R3, -RZ, RZ, 0.93798828125, 3.07559967041015625e-05 ;  /* 0x3b810204ff037431 */ /* 0x000fe200000001ff */
[----:B------:R-:W-:Y:S01]  /*1cf0*/  MOV R12, 0x437e0000 ;  /* 0x437e0000000c7802 */ /* 0x000fe20000000f00 */
[----:B------:R-:W-:Y:S01]  /*1d00*/  FADD R8, R8, -127 ;  /* 0xc2fe000008087421 */ /* 0x000fe20000000000 */
[----:B------:R-:W-:Y:S03]  /*1d10*/  BSSY.RECONVERGENT B2, `(.L_x_44) ;  /* 0x0000010000027945 */ /* 0x000fe60003800200 */
[----:B------:R-:W-:Y:S01]  /*1d20*/  FFMA R2, R2, R8, R21 ;  /* 0x0000000802027223 */ /* 0x000fe20000000015 */
        /* <DEDUP_REMOVED lines=14> */
.L_x_45:
[----:B------:R-:W-:Y:S05]  /*1e10*/  BSYNC.RECONVERGENT B2 ;  /* 0x0000000000027941 */ /* 0x000fea0003800200 */
.L_x_44:
[----:B------:R-:W0:Y:S02]  /*1e20*/  LDC R3, c[0x0][0x398] ;  /* 0x0000e600ff037b82 */ /* 0x000e240000000800 */
[----:B0-----:R-:W-:-:S06]  /*1e30*/  IMAD.WIDE R10, R3, 0x4, R10 ;  /* 0x00000004030a7825 */ /* 0x001fcc00078e020a */
[----:B------:R-:W2:Y:S01]  /*1e40*/  LDG.E R10, desc[UR14][R10.64] ;  /* 0x0000000e0a0a7981 */ /* 0x000ea2000c1e1900 */
[----:B------:R-:W-:Y:S02]  /*1e50*/  HFMA2 R8, -RZ, RZ, 3.74609375, 0 ;  /* 0x437e0000ff087431 */ /* 0x000fe400000001ff */
[----:B------:R-:W-:Y:S01]  /*1e60*/  IMAD.MOV.U32 R7, RZ, RZ, 0x3b810204 ;  /* 0x3b810204ff077424 */ /* 0x000fe200078e00ff */
[----:B------:R-:W-:Y:S03]  /*1e70*/  BSSY.RECONVERGENT B2, `(.L_x_46) ;  /* 0x0000012000027945 */ /* 0x000fe60003800200 */
        /* <DEDUP_REMOVED lines=17> */
.L_x_47:
[----:B------:R-:W-:Y:S05]  /*1f90*/  BSYNC.RECONVERGENT B2 ;  /* 0x0000000000027941 */ /* 0x000fea0003800200 */
.L_x_46:
        /* <DEDUP_REMOVED lines=18> */
.L_x_49:
[----:B------:R-:W-:Y:S05]  /*20c0*/  BSYNC.RECONVERGENT B2 ;  /* 0x0000000000027941 */ /* 0x000fea0003800200 */
.L_x_48:
        /* <DEDUP_REMOVED lines=16> */
.L_x_51:
[----:B------:R-:W-:Y:S05]  /*21d0*/  BSYNC.RECONVERGENT B2 ;  /* 0x0000000000027941 */ /* 0x000fea0003800200 */
.L_x_50:
[----:B------:R-:W-:Y:S01]  /*21e0*/  FADD R0, R0, -127 ;  /* 0xc2fe000000007421 */ /* 0x000fe20000000000 */
[----:B------:R-:W-:-:S03]  /*21f0*/  UIADD3 UR4, UPT, UPT, UR4, 0x2, URZ ;  /* 0x0000000204047890 */ /* 0x000fc6000fffe0ff */
[----:B------:R-:W-:-:S09]  /*2200*/  FFMA R21, R21, R0, R2 ;  /* 0x0000000015157223 */ /* 0x000fd20000000002 */
.L_x_35:
[----:B------:R-:W1:Y:S02]  /*2210*/  LDCU UR5, c[0x0][0x398] ;  /* 0x00007300ff0577ac */ /* 0x000e640008000800 */
[----:B-1----:R-:W-:-:S04]  /*2220*/  ULOP3.LUT UR5, UR5, 0x1, URZ, 0xc0, !UPT ;  /* 0x0000000105057892 */ /* 0x002fc8000f8ec0ff */
[----:B------:R-:W-:-:S09]  /*2230*/  UISETP.NE.U32.AND UP0, UPT, UR5, 0x1, UPT ;  /* 0x000000010500788c */ /* 0x000fd2000bf05070 */
[----:B------:R-:W-:Y:S05]  /*2240*/  BRA.U UP0, `(.L_x_34) ;  /* 0x00000005005c7547 */ /* 0x000fea000b800000 */
[----:B------:R-:W1:Y:S01]  /*2250*/  LDC.64 R2, c[0x0][0x380] ;  /* 0x0000e000ff027b82 */ /* 0x000e620000000a00 */
[----:B------:R-:W-:-:S04]  /*2260*/  VIADD R7, R4, UR4 ;  /* 0x0000000404077c36 */ /* 0x000fc80008000000 */
[----:B-1----:R-:W-:-:S06]  /*2270*/  IMAD.WIDE.U32 R2, R7, 0x4, R2 ;  /* 0x0000000407027825 */ /* 0x002fcc00078e0002 */
[----:B0-----:R-:W2:Y:S01]  /*2280*/  LDG.E R2, desc[UR14][R2.64] ;  /* 0x0000000e02027981 */ /* 0x001ea2000c1e1900 */
[----:B------:R-:W-:Y:S01]  /*2290*/  HFMA2 R6, -RZ, RZ, 0.93798828125, 3.07559967041015625e-05 ;  /* 0x3b810204ff067431 */ /* 0x000fe200000001ff */
[----:B------:R-:W-:Y:S01]  /*22a0*/  MOV R7, 0x437e0000 ;  /* 0x437e000000077802 */ /* 0x000fe20000000f00 */
[----:B------:R-:W-:Y:S04]  /*22b0*/  BSSY.RECONVERGENT B2, `(.L_x_52) ;  /* 0x000000f000027945 */ /* 0x000fe80003800200 */
        /* <DEDUP_REMOVED lines=14> */
.L_x_53:
[----:B------:R-:W-:Y:S05]  /*23a0*/  BSYNC.RECONVERGENT B2 ;  /* 0x0000000000027941 */ /* 0x000fea0003800200 */
.L_x_52:
[----:B------:R-:W0:Y:S01]  /*23b0*/  LDCU UR5, c[0x0][0x398] ;  /* 0x00007300ff0577ac */ /* 0x000e220008000800 */
[----:B------:R-:W1:Y:S01]  /*23c0*/  LDC.64 R2, c[0x0][0x388] ;  /* 0x0000e200ff027b82 */ /* 0x000e620000000a00 */
[----:B0-----:R-:W-:-:S05]  /*23d0*/  MOV R6, UR5 ;  /* 0x0000000500067c02 */ /* 0x001fca0008000f00 */
[----:B------:R-:W-:-:S04]  /*23e0*/  IMAD R7, R6, UR4, R5 ;  /* 0x0000000406077c24 */ /* 0x000fc8000f8e0205 */
[----:B-1----:R-:W-:-:S06]  /*23f0*/  IMAD.WIDE R2, R7, 0x4, R2 ;  /* 0x0000000407027825 */ /* 0x002fcc00078e0202 */
[----:B------:R-:W2:Y:S01]  /*2400*/  LDG.E R2, desc[UR14][R2.64] ;  /* 0x0000000e02027981 */ /* 0x000ea2000c1e1900 */
[----:B------:R-:W-:Y:S01]  /*2410*/  HFMA2 R8, -RZ, RZ, 0.93798828125, 3.07559967041015625e-05 ;  /* 0x3b810204ff087431 */ /* 0x000fe200000001ff */
        /* <DEDUP_REMOVED lines=19> */
.L_x_55:
[----:B------:R-:W-:Y:S05]  /*2550*/  BSYNC.RECONVERGENT B2 ;  /* 0x0000000000027941 */ /* 0x000fea0003800200 */
.L_x_54:
        /* <DEDUP_REMOVED lines=18> */
.L_x_57:
[----:B------:R-:W-:Y:S05]  /*2680*/  BSYNC.RECONVERGENT B2 ;  /* 0x0000000000027941 */ /* 0x000fea0003800200 */
.L_x_56:
        /* <DEDUP_REMOVED lines=16> */
.L_x_59:
[----:B------:R-:W-:Y:S05]  /*2790*/  BSYNC.RECONVERGENT B2 ;  /* 0x0000000000027941 */ /* 0x000fea0003800200 */
.L_x_58:
[----:B------:R-:W-:-:S04]  /*27a0*/  FADD R0, R0, -127 ;  /* 0xc2fe000000007421 */ /* 0x000fc80000000000 */
[----:B------:R-:W-:-:S07]  /*27b0*/  FFMA R21, R2, R0, R21 ;  /* 0x0000000002157223 */ /* 0x000fce0000000015 */
.L_x_34:
[----:B------:R-:W1:Y:S01]  /*27c0*/  LDC.64 R2, c[0x0][0x390] ;  /* 0x0000e400ff027b82 */ /* 0x000e620000000a00 */
[----:B------:R-:W-:-:S05]  /*27d0*/  IADD3 R5, PT, PT, R5, R4, RZ ;  /* 0x0000000405057210 */ /* 0x000fca0007ffe0ff */
[----:B-1----:R-:W-:-:S05]  /*27e0*/  IMAD.WIDE R2, R5, 0x4, R2 ;  /* 0x0000000405027825 */ /* 0x002fca00078e0202 */
[----:B0-----:R-:W-:Y:S01]  /*27f0*/  STG.E desc[UR14][R2.64], R21 ;  /* 0x0000001502007986 */ /* 0x001fe2000c10190e */
[----:B------:R-:W-:Y:S05]  /*2800*/  EXIT ;  /* 0x000000000000794d */ /* 0x000fea0003800000 */
        .weak           $__internal_0_$__cuda_sm3x_div_rn_noftz_f32_slowpath
        .type           $__internal_0_$__cuda_sm3x_div_rn_noftz_f32_slowpath,@function
        .size           $__internal_0_$__cuda_sm3x_div_rn_noftz_f32_slowpath,(.L_x_84 - $__internal_0_$__cuda_sm3x_div_rn_noftz_f32_slowpath)
$__internal_0_$__cuda_sm3x_div_rn_noftz_f32_slowpath:
[----:B------:R-:W-:Y:S01]  /*2810*/  SHF.R.U32.HI R7, RZ, 0x17, R22 ;  /* 0x00000017ff077819 */ /* 0x000fe20000011616 */
[----:B------:R-:W-:Y:S01]  /*2820*/  BSSY.RECONVERGENT B0, `(.L_x_60) ;  /* 0x0000062000007945 */ /* 0x000fe20003800200 */
[----:B------:R-:W-:Y:S02]  /*2830*/  SHF.R.U32.HI R20, RZ, 0x17, R27 ;  /* 0x00000017ff147819 */ /* 0x000fe4000001161b */
[----:B------:R-:W-:Y:S02]  /*2840*/  LOP3.LUT R7, R7, 0xff, RZ, 0xc0, !PT ;  /* 0x000000ff07077812 */ /* 0x000fe400078ec0ff */
[----:B------:R-:W-:Y:S02]  /*2850*/  LOP3.LUT R20, R20, 0xff, RZ, 0xc0, !PT ;  /* 0x000000ff14147812 */ /* 0x000fe400078ec0ff */
[----:B------:R-:W-:Y:S02]  /*2860*/  IADD3 R0, PT, PT, R7, -0x1, RZ ;  /* 0xffffffff07007810 */ /* 0x000fe40007ffe0ff */
[----:B------:R-:W-:-:S02]  /*2870*/  IADD3 R9, PT, PT, R20, -0x1, RZ ;  /* 0xffffffff14097810 */ /* 0x000fc40007ffe0ff */
[----:B------:R-:W-:-:S04]  /*2880*/  ISETP.GT.U32.AND P0, PT, R0, 0xfd, PT ;  /* 0x000000fd0000780c */ /* 0x000fc80003f04070 */
[----:B------:R-:W-:-:S13]  /*2890*/  ISETP.GT.U32.OR P0, PT, R9, 0xfd, P0 ;  /* 0x000000fd0900780c */ /* 0x000fda0000704470 */
[----:B------:R-:W-:Y:S01]  /*28a0*/  @!P0 MOV R8, RZ ;  /* 0x000000ff00088202 */ /* 0x000fe20000000f00 */
[----:B------:R-:W-:Y:S06]  /*28b0*/  @!P0 BRA `(.L_x_61) ;  /* 0x00000000005c8947 */ /* 0x000fec0003800000 */
[----:B------:R-:W-:Y:S02]  /*28c0*/  FSETP.GTU.FTZ.AND P0, PT, |R27|, +INF , PT ;  /* 0x7f8000001b00780b */ /* 0x000fe40003f1c200 */
[----:B------:R-:W-:-:S04]  /*28d0*/  FSETP.GTU.FTZ.AND P1, PT, |R22|, +INF , PT ;  /* 0x7f8000001600780b */ /* 0x000fc80003f3c200 */
[----:B------:R-:W-:-:S13]  /*28e0*/  PLOP3.LUT P0, PT, P0, P1, PT, 0xf8, 0x8f ;  /* 0x00000000008f781c */ /* 0x000fda0000703f70 */
[----:B------:R-:W-:Y:S05]  /*28f0*/  @P0 BRA `(.L_x_62) ;  /* 0x00000004004c0947 */ /* 0x000fea0003800000 */
[----:B------:R-:W-:-:S13]  /*2900*/  LOP3.LUT P0, RZ, R22, 0x7fffffff, R27, 0xc8, !PT ;  /* 0x7fffffff16ff7812 */ /* 0x000fda000780c81b */
[----:B------:R-:W-:Y:S05]  /*2910*/  @!P0 BRA `(.L_x_63) ;  /* 0x00000004003c8947 */ /* 0x000fea0003800000 */
[C---:B------:R-:W-:Y:S02]  /*2920*/  FSETP.NEU.FTZ.AND P2, PT, |R27|.reuse, +INF , PT ;  /* 0x7f8000001b00780b */ /* 0x040fe40003f5d200 */
[----:B------:R-:W-:Y:S02]  /*2930*/  FSETP.NEU.FTZ.AND P1, PT, |R22|, +INF , PT ;  /* 0x7f8000001600780b */ /* 0x000fe40003f3d200 */
[----:B------:R-:W-:-:S11]  /*2940*/  FSETP.NEU.FTZ.AND P0, PT, |R27|, +INF , PT ;  /* 0x7f8000001b00780b */ /* 0x000fd60003f1d200 */
[----:B------:R-:W-:Y:S05]  /*2950*/  @!P1 BRA !P2, `(.L_x_63) ;  /* 0x00000004002c9947 */ /* 0x000fea0005000000 */
[----:B------:R-:W-:-:S04]  /*2960*/  LOP3.LUT P2, RZ, R27, 0x7fffffff, RZ, 0xc0, !PT ;  /* 0x7fffffff1bff7812 */ /* 0x000fc8000784c0ff */
[----:B------:R-:W-:-:S13]  /*2970*/  PLOP3.LUT P1, PT, P1, P2, PT, 0x2f, 0xf2 ;  /* 0x0000000000f2781c */ /* 0x000fda0000f24577 */
[----:B------:R-:W-:Y:S05]  /*2980*/  @P1 BRA `(.L_x_64) ;  /* 0x0000000400181947 */ /* 0x000fea0003800000 */
[----:B------:R-:W-:-:S04]  /*2990*/  LOP3.LUT P1, RZ, R22, 0x7fffffff, RZ, 0xc0, !PT ;  /* 0x7fffffff16ff7812 */ /* 0x000fc8000782c0ff */
[----:B------:R-:W-:-:S13]  /*29a0*/  PLOP3.LUT P0, PT, P0, P1, PT, 0x2f, 0xf2 ;  /* 0x0000000000f2781c */ /* 0x000fda0000702577 */
[----:B------:R-:W-:Y:S05]  /*29b0*/  @P0 BRA `(.L_x_65) ;  /* 0x0000000400000947 */ /* 0x000fea0003800000 */
[----:B------:R-:W-:Y:S02]  /*29c0*/  ISETP.GE.AND P0, PT, R9, RZ, PT ;  /* 0x000000ff0900720c */ /* 0x000fe40003f06270 */
[----:B------:R-:W-:-:S11]  /*29d0*/  ISETP.GE.AND P1, PT, R0, RZ, PT ;  /* 0x000000ff0000720c */ /* 0x000fd60003f26270 */
[----:B------:R-:W-:Y:S01]  /*29e0*/  @P0 MOV R8, RZ ;  /* 0x000000ff00080202 */ /* 0x000fe20000000f00 */
[----:B------:R-:W-:Y:S01]  /*29f0*/  @!P0 FFMA R27, R27, 1.84467440737095516160e+19, RZ ;  /* 0x5f8000001b1b8823 */ /* 0x000fe200000000ff */
[----:B------:R-:W-:Y:S01]  /*2a00*/  @!P0 MOV R8, 0xffffffc0 ;  /* 0xffffffc000088802 */ /* 0x000fe20000000f00 */
[----:B------:R-:W-:-:S04]  /*2a10*/  @!P1 FFMA R22, R22, 1.84467440737095516160e+19, RZ ;  /* 0x5f80000016169823 */ /* 0x000fc800000000ff */
[----:B------:R-:W-:-:S07]  /*2a20*/  @!P1 VIADD R8, R8, 0x40 ;  /* 0x0000004008089836 */ /* 0x000fce0000000000 */
.L_x_61:
[----:B------:R-:W-:Y:S01]  /*2a30*/  LEA R9, R7, 0xc0800000, 0x17 ;  /* 0xc080000007097811 */ /* 0x000fe200078eb8ff */
[----:B------:R-:W-:Y:S01]  /*2a40*/  BSSY.RECONVERGENT B1, `(.L_x_66) ;  /* 0x0000036000017945 */ /* 0x000fe20003800200 */
[----:B------:R-:W-:Y:S02]  /*2a50*/  IADD3 R20, PT, PT, R20, -0x7f, RZ ;  /* 0xffffff8114147810 */ /* 0x000fe40007ffe0ff */
[----:B------:R-:W-:-:S03]  /*2a60*/  IADD3 R9, PT, PT, -R9, R22, RZ ;  /* 0x0000001609097210 */ /* 0x000fc60007ffe1ff */
[C---:B------:R-:W-:Y:S01]  /*2a70*/  IMAD R0, R20.reuse, -0x800000, R27 ;  /* 0xff80000014007824 */ /* 0x040fe200078e021b */
[----:B------:R0:W1:Y:S01]  /*2a80*/  MUFU.RCP R22, R9 ;  /* 0x0000000900167308 */ /* 0x0000620000001000 */
[----:B------:R-:W-:-:S04]  /*2a90*/  IADD3 R27, PT, PT, R20, 0x7f, -R7 ;  /* 0x0000007f141b7810 */ /* 0x000fc80007ffe807 */
[----:B------:R-:W-:Y:S01]  /*2aa0*/  IADD3 R27, PT, PT, R27, R8, RZ ;  /* 0x000000081b1b7210 */ /* 0x000fe20007ffe0ff */
[----:B0-----:R-:W-:-:S04]  /*2ab0*/  FADD.FTZ R9, -R9, -RZ ;  /* 0x800000ff09097221 */ /* 0x001fc80000010100 */
[----:B-1----:R-:W-:-:S04]  /*2ac0*/  FFMA R23, R22, R9, 1 ;  /* 0x3f80000016177423 */ /* 0x002fc80000000009 */
[----:B------:R-:W-:-:S04]  /*2ad0*/  FFMA R23, R22, R23, R22 ;  /* 0x0000001716177223 */ /* 0x000fc80000000016 */
[----:B------:R-:W-:-:S04]  /*2ae0*/  FFMA R22, R0, R23, RZ ;  /* 0x0000001700167223 */ /* 0x000fc800000000ff */
[----:B------:R-:W-:-:S04]  /*2af0*/  FFMA R24, R9, R22, R0 ;  /* 0x0000001609187223 */ /* 0x000fc80000000000 */
[----:B------:R-:W-:-:S04]  /*2b00*/  FFMA R24, R23, R24, R22 ;  /* 0x0000001817187223 */ /* 0x000fc80000000016 */
[----:B------:R-:W-:-:S04]  /*2b10*/  FFMA R9, R9, R24, R0 ;  /* 0x0000001809097223 */ /* 0x000fc80000000000 */
[----:B------:R-:W-:-:S05]  /*2b20*/  FFMA R0, R23, R9, R24 ;  /* 0x0000000917007223 */ /* 0x000fca0000000018 */
[----:B------:R-:W-:-:S04]  /*2b30*/  SHF.R.U32.HI R7, RZ, 0x17, R0 ;  /* 0x00000017ff077819 */ /* 0x000fc80000011600 */
[----:B------:R-:W-:-:S04]  /*2b40*/  LOP3.LUT R8, R7, 0xff, RZ, 0xc0, !PT ;  /* 0x000000ff07087812 */ /* 0x000fc800078ec0ff */
[----:B------:R-:W-:-:S04]  /*2b50*/  IADD3 R7, PT, PT, R8, R27, RZ ;  /* 0x0000001b08077210 */ /* 0x000fc80007ffe0ff */
[----:B------:R-:W-:-:S04]  /*2b60*/  IADD3 R8, PT, PT, R7, -0x1, RZ ;  /* 0xffffffff07087810 */ /* 0x000fc80007ffe0ff */
[----:B------:R-:W-:-:S13]  /*2b70*/  ISETP.GE.U32.AND P0, PT, R8, 0xfe, PT ;  /* 0x000000fe0800780c */ /* 0x000fda0003f06070 */
[----:B------:R-:W-:Y:S05]  /*2b80*/  @!P0 BRA `(.L_x_67) ;  /* 0x0000000000808947 */ /* 0x000fea0003800000 */
[----:B------:R-:W-:-:S13]  /*2b90*/  ISETP.GT.AND P0, PT, R7, 0xfe, PT ;  /* 0x000000fe0700780c */ /* 0x000fda0003f04270 */
[----:B------:R-:W-:Y:S05]  /*2ba0*/  @P0 BRA `(.L_x_68) ;  /* 0x00000000006c0947 */ /* 0x000fea0003800000 */
[----:B------:R-:W-:-:S13]  /*2bb0*/  ISETP.GE.AND P0, PT, R7, 0x1, PT ;  /* 0x000000010700780c */ /* 0x000fda0003f06270 */
[----:B------:R-:W-:Y:S05]  /*2bc0*/  @P0 BRA `(.L_x_69) ;  /* 0x0000000000740947 */ /* 0x000fea0003800000 */
[----:B------:R-:W-:Y:S02]  /*2bd0*/  ISETP.GE.AND P0, PT, R7, -0x18, PT ;  /* 0xffffffe80700780c */ /* 0x000fe40003f06270 */
[----:B------:R-:W-:-:S11]  /*2be0*/  LOP3.LUT R0, R0, 0x80000000, RZ, 0xc0, !PT ;  /* 0x8000000000007812 */ /* 0x000fd600078ec0ff */
[----:B------:R-:W-:Y:S05]  /*2bf0*/  @!P0 BRA `(.L_x_69) ;  /* 0x0000000000688947 */ /* 0x000fea0003800000 */
[CCC-:B------:R-:W-:Y:S01]  /*2c00*/  FFMA.RZ R8, R23.reuse, R9.reuse, R24.reuse ;  /* 0x0000000917087223 */ /* 0x1c0fe2000000c018 */
[CCC-:B------:R-:W-:Y:S01]  /*2c10*/  FFMA.RP R20, R23.reuse, R9.reuse, R24.reuse ;  /* 0x0000000917147223 */ /* 0x1c0fe20000008018 */
[----:B------:R-:W-:Y:S01]  /*2c20*/  FFMA.RM R23, R23, R9, R24 ;  /* 0x0000000917177223 */ /* 0x000fe20000004018 */
[C---:B------:R-:W-:Y:S02]  /*2c30*/  IADD3 R9, PT, PT, R7.reuse, 0x20, RZ ;  /* 0x0000002007097810 */ /* 0x040fe40007ffe0ff */
[----:B------:R-:W-:Y:S02]  /*2c40*/  LOP3.LUT R8, R8, 0x7fffff, RZ, 0xc0, !PT ;  /* 0x007fffff08087812 */ /* 0x000fe400078ec0ff */
[C---:B------:R-:W-:Y:S02]  /*2c50*/  ISETP.NE.AND P2, PT, R7.reuse, RZ, PT ;  /* 0x000000ff0700720c */ /* 0x040fe40003f45270 */
[----:B------:R-:W-:Y:S02]  /*2c60*/  LOP3.LUT R8, R8, 0x800000, RZ, 0xfc, !PT ;  /* 0x0080000008087812 */ /* 0x000fe400078efcff */
[----:B------:R-:W-:-:S02]  /*2c70*/  ISETP.NE.AND P1, PT, R7, RZ, PT ;  /* 0x000000ff0700720c */ /* 0x000fc40003f25270 */
[----:B------:R-:W-:Y:S02]  /*2c80*/  IADD3 R7, PT, PT, -R7, RZ, RZ ;  /* 0x000000ff07077210 */ /* 0x000fe40007ffe1ff */
[----:B------:R-:W-:Y:S02]  /*2c90*/  SHF.L.U32 R9, R8, R9, RZ ;  /* 0x0000000908097219 */ /* 0x000fe400000006ff */
[----:B------:R-:W-:Y:S02]  /*2ca0*/  FSETP.NEU.FTZ.AND P0, PT, R20, R23, PT ;  /* 0x000000171400720b */ /* 0x000fe40003f1d000 */
[----:B------:R-:W-:Y:S02]  /*2cb0*/  SEL R7, R7, RZ, P2 ;  /* 0x000000ff07077207 */ /* 0x000fe40001000000 */
[----:B------:R-:W-:Y:S02]  /*2cc0*/  ISETP.NE.AND P1, PT, R9, RZ, P1 ;  /* 0x000000ff0900720c */ /* 0x000fe40000f25270 */
[----:B------:R-:W-:-:S02]  /*2cd0*/  SHF.R.U32.HI R20, RZ, R7, R8 ;  /* 0x00000007ff147219 */ /* 0x000fc40000011608 */
[----:B------:R-:W-:Y:S02]  /*2ce0*/  PLOP3.LUT P0, PT, P0, P1, PT, 0xf8, 0x8f ;  /* 0x00000000008f781c */ /* 0x000fe40000703f70 */
[----:B------:R-:W-:Y:S02]  /*2cf0*/  SHF.R.U32.HI R8, RZ, 0x1, R20 ;  /* 0x00000001ff087819 */ /* 0x000fe40000011614 */
[----:B------:R-:W-:-:S04]  /*2d00*/  SEL R7, RZ, 0x1, !P0 ;  /* 0x00000001ff077807 */ /* 0x000fc80004000000 */
[----:B------:R-:W-:-:S04]  /*2d10*/  LOP3.LUT R7, R7, 0x1, R8, 0xf8, !PT ;  /* 0x0000000107077812 */ /* 0x000fc800078ef808 */
[----:B------:R-:W-:-:S04]  /*2d20*/  LOP3.LUT R7, R7, R20, RZ, 0xc0, !PT ;  /* 0x0000001407077212 */ /* 0x000fc800078ec0ff */
[----:B------:R-:W-:-:S04]  /*2d30*/  IADD3 R7, PT, PT, R8, R7, RZ ;  /* 0x0000000708077210 */ /* 0x000fc80007ffe0ff */
[----:B------:R-:W-:Y:S01]  /*2d40*/  LOP3.LUT R0, R7, R0, RZ, 0xfc, !PT ;  /* 0x0000000007007212 */ /* 0x000fe200078efcff */
[----:B------:R-:W-:Y:S06]  /*2d50*/  BRA `(.L_x_69) ;  /* 0x0000000000107947 */ /* 0x000fec0003800000 */
.L_x_68:
[----:B------:R-:W-:-:S04]  /*2d60*/  LOP3.LUT R0, R0, 0x80000000, RZ, 0xc0, !PT ;  /* 0x8000000000007812 */ /* 0x000fc800078ec0ff */
[----:B------:R-:W-:Y:S01]  /*2d70*/  LOP3.LUT R0, R0, 0x7f800000, RZ, 0xfc, !PT ;  /* 0x7f80000000007812 */ /* 0x000fe200078efcff */
[----:B------:R-:W-:Y:S06]  /*2d80*/  BRA `(.L_x_69) ;  /* 0x0000000000047947 */ /* 0x000fec0003800000 */
.L_x_67:
[----:B------:R-:W-:-:S07]  /*2d90*/  LEA R0, R27, R0, 0x17 ;  /* 0x000000001b007211 */ /* 0x000fce00078eb8ff */
.L_x_69:
[----:B------:R-:W-:Y:S05]  /*2da0*/  BSYNC.RECONVERGENT B1 ;  /* 0x0000000000017941 */ /* 0x000fea0003800200 */
.L_x_66:
[----:B------:R-:W-:Y:S05]  /*2db0*/  BRA `(.L_x_70) ;  /* 0x0000000000207947 */ /* 0x000fea0003800000 */
.L_x_65:
[----:B------:R-:W-:-:S04]  /*2dc0*/  LOP3.LUT R22, R22, 0x80000000, R27, 0x48, !PT ;  /* 0x8000000016167812 */ /* 0x000fc800078e481b */
[----:B------:R-:W-:Y:S01]  /*2dd0*/  LOP3.LUT R0, R22, 0x7f800000, RZ, 0xfc, !PT ;  /* 0x7f80000016007812 */ /* 0x000fe200078efcff */
[----:B------:R-:W-:Y:S06]  /*2de0*/  BRA `(.L_x_70) ;  /* 0x0000000000147947 */ /* 0x000fec0003800000 */
.L_x_64:
[----:B------:R-:W-:Y:S01]  /*2df0*/  LOP3.LUT R0, R22, 0x80000000, R27, 0x48, !PT ;  /* 0x8000000016007812 */ /* 0x000fe200078e481b */
[----:B------:R-:W-:Y:S06]  /*2e00*/  BRA `(.L_x_70) ;  /* 0x00000000000c7947 */ /* 0x000fec0003800000 */
.L_x_63:
[----:B------:R-:W0:Y:S01]  /*2e10*/  MUFU.RSQ R0, -QNAN ;  /* 0xffc0000000007908 */ /* 0x000e220000001400 */
[----:B------:R-:W-:Y:S05]  /*2e20*/  BRA `(.L_x_70) ;  /* 0x0000000000047947 */ /* 0x000fea0003800000 */
.L_x_62:
[----:B------:R-:W-:-:S07]  /*2e30*/  FADD.FTZ R0, R27, R22 ;  /* 0x000000161b007221 */ /* 0x000fce0000010000 */
.L_x_70:
[----:B------:R-:W-:Y:S05]  /*2e40*/  BSYNC.RECONVERGENT B0 ;  /* 0x0000000000007941 */ /* 0x000fea0003800200 */
.L_x_60:
[----:B------:R-:W-:-:S04]  /*2e50*/  HFMA2 R7, -RZ, RZ, 0, 0 ;  /* 0x00000000ff077431 */ /* 0x000fc800000001ff */
[----:B0-----:R-:W-:Y:S05]  /*2e60*/  RET.REL.NODEC R6 `(_Z10matmul_fp8PKfS0_Pfi) ;  /* 0xffffffd006647950 */ /* 0x001fea0003c3ffff */
.L_x_71:
[----:B------:R-:W-:-:S00]  /*2e70*/  BRA `(.L_x_71) ;  /* 0xfffffffc00fc7947 */ /* 0x000fc0000383ffff */
[----:B------:R-:W-:-:S00]  /*2e80*/  NOP ;  /* 0x0000000000007918 */ /* 0x000fc00000000000 */
[----:B------:R-:W-:-:S00]  /*2e90*/  NOP ;  /* 0x0000000000007918 */ /* 0x000fc00000000000 */
[----:B------:R-:W-:-:S00]  /*2ea0*/  NOP ;  /* 0x0000000000007918 */ /* 0x000fc00000000000 */
[----:B------:R-:W-:-:S00]  /*2eb0*/  NOP ;  /* 0x0000000000007918 */ /* 0x000fc00000000000 */
[----:B------:R-:W-:-:S00]  /*2ec0*/  NOP ;  /* 0x0000000000007918 */ /* 0x000fc00000000000 */
[----:B------:R-:W-:-:S00]  /*2ed0*/  NOP ;  /* 0x0000000000007918 */ /* 0x000fc00000000000 */
[----:B------:R-:W-:-:S00]  /*2ee0*/  NOP ;  /* 0x0000000000007918 */ /* 0x000fc00000000000 */
[----:B------:R-:W-:-:S00]  /*2ef0*/  NOP ;  /* 0x0000000000007918 */ /* 0x000fc00000000000 */
.L_x_84:


//--------------------- .text._Z11matmul_fp16P6__halfS0_S0_i --------------------------
	.section	.text._Z11matmul_fp16P6__halfS0_S0_i,"ax",@progbits
	.align	128
        .global         _Z11matmul_fp16P6__halfS0_S0_i
        .type           _Z11matmul_fp16P6__halfS0_S0_i,@function
        .size           _Z11matmul_fp16P6__halfS0_S0_i,(.L_x_86 - _Z11matmul_fp16P6__halfS0_S0_i)
        .other          _Z11matmul_fp16P6__halfS0_S0_i,@"STO_CUDA_ENTRY STV_DEFAULT"
_Z11matmul_fp16P6__halfS0_S0_i:
.text._Z11matmul_fp16P6__halfS0_S0_i:
[----:B------:R-:W-:Y:S08]  /*0000*/  LDC R1, c[0x0][0x37c] ;  /* 0x0000df00ff017b82 */ /* 0x000ff00000000800 */
[----:B------:R-:W0:Y:S01]  /*0010*/  LDC R0, c[0x0][0x398] ;  /* 0x0000e600ff007b82 */ /* 0x000e220000000800 */
[----:B------:R-:W1:Y:S01]  /*0020*/  S2R R2, SR_TID.Y ;  /* 0x0000000000027919 */ /* 0x000e620000002200 */
[----:B------:R-:W2:Y:S01]  /*0030*/  LDCU.64 UR4, c[0x0][0x358] ;  /* 0x00006b00ff0477ac */ /* 0x000ea20008000a00 */
[----:B------:R-:W-:Y:S01]  /*0040*/  PRMT R8, RZ, 0x7610, R8 ;  /* 0x00007610ff087816 */ /* 0x000fe20000000008 */
[----:B------:R-:W3:Y:S04]  /*0050*/  S2R R4, SR_TID.X ;  /* 0x0000000000047919 */ /* 0x000ee80000002100 */
[----:B------:R-:W1:Y:S08]  /*0060*/  LDC R3, c[0x0][0x364] ;  /* 0x0000d900ff037b82 */ /* 0x000e700000000800 */
[----:B------:R-:W1:Y:S08]  /*0070*/  S2UR UR6, SR_CTAID.Y ;  /* 0x00000000000679c3 */ /* 0x000e700000002600 */
[----:B------:R-:W3:Y:S01]  /*0080*/  S2UR UR7, SR_CTAID.X ;  /* 0x00000000000779c3 */ /* 0x000ee20000002500 */
[----:B0-----:R-:W-:-:S07]  /*0090*/  ISETP.GE.AND P0, PT, R0, 0x1, PT ;  /* 0x000000010000780c */ /* 0x001fce0003f06270 */
[----:B------:R-:W3:Y:S01]  /*00a0*/  LDC R5, c[0x0][0x360] ;  /* 0x0000d800ff057b82 */ /* 0x000ee20000000800 */
[----:B-1----:R-:W-:Y:S02]  /*00b0*/  IMAD R3, R3, UR6, R2 ;  /* 0x0000000603037c24 */ /* 0x002fe4000f8e0202 */
[----:B---3--:R-:W-:-:S03]  /*00c0*/  IMAD R5, R5, UR7, R4 ;  /* 0x0000000705057c24 */ /* 0x008fc6000f8e0204 */
[----:B--2---:R-:W-:Y:S05]  /*00d0*/  @!P0 BRA `(.L_x_72) ;  /* 0x0000000c00448947 */ /* 0x004fea0003800000 */
[C---:B------:R-:W-:Y:S01]  /*00e0*/  VIADD R4, R0.reuse, 0xffffffff ;  /* 0xffffffff00047836 */ /* 0x040fe20000000000 */
[----:B------:R-:W-:Y:S01]  /*00f0*/  LOP3.LUT R2, R0, 0xf, RZ, 0xc0, !PT ;  /* 0x0000000f00027812 */ /* 0x000fe200078ec0ff */
[----:B------:R-:W-:-:S03]  /*0100*/  IMAD.MOV.U32 R7, RZ, RZ, RZ ;  /* 0x000000ffff077224 */ /* 0x000fc600078e00ff */
[----:B------:R-:W-:Y:S01]  /*0110*/  ISETP.GE.U32.AND P1, PT, R4, 0xf, PT ;  /* 0x0000000f0400780c */ /* 0x000fe20003f26070 */
[----:B------:R-:W-:Y:S01]  /*0120*/  IMAD R4, R3, R0, RZ ;  /* 0x0000000003047224 */ /* 0x000fe200078e02ff */
[----:B------:R-:W-:-:S11]  /*0130*/  ISETP.NE.AND P0, PT, R2, RZ, PT ;  /* 0x000000ff0200720c */ /* 0x000fd60003f05270 */
[----:B------:R-:W-:Y:S05]  /*0140*/  @!P1 BRA `(.L_x_73) ;  /* 0x0000000400709947 */ /* 0x000fea0003800000 */
[C---:B------:R-:W-:Y:S01]  /*0150*/  LOP3.LUT R7, R0.reuse, 0x7ffffff0, RZ, 0xc0, !PT ;  /* 0x7ffffff000077812 */ /* 0x040fe200078ec0ff */
[----:B------:R-:W-:Y:S01]  /*0160*/  IMAD.MOV.U32 R9, RZ, RZ, R5 ;  /* 0x000000ffff097224 */ /* 0x000fe200078e0005 */
[----:B------:R-:W-:Y:S02]  /*0170*/  MOV R6, R4 ;  /* 0x0000000400067202 */ /* 0x000fe40000000f00 */
[----:B------:R-:W-:Y:S01]  /*0180*/  SHF.L.U32 R11, R0, 0x1, RZ ;  /* 0x00000001000b7819 */ /* 0x000fe200000006ff */
[----:B------:R-:W-:-:S07]  /*0190*/  IMAD.MOV R10, RZ, RZ, -R7 ;  /* 0x000000ffff0a7224 */ /* 0x000fce00078e0a07 */
.L_x_74:
[----:B------:R-:W0:Y:S08]  /*01a0*/  LDC.64 R24, c[0x0][0x388] ;  /* 0x0000e200ff187b82 */ /* 0x000e300000000a00 */
[----:B------:R-:W1:Y:S01]  /*01b0*/  LDC.64 R12, c[0x0][0x380] ;  /* 0x0000e000ff0c7b82 */ /* 0x000e620000000a00 */
[----:B0-----:R-:W-:-:S03]  /*01c0*/  IMAD.WIDE R24, R9, 0x2, R24 ;  /* 0x0000000209187825 */ /* 0x001fc600078e0218 */
[----:B------:R-:W-:Y:S02]  /*01d0*/  IADD3 R18, P1, PT, R24, R11, RZ ;  /* 0x0000000b18127210 */ /* 0x000fe40007f3e0ff */
[----:B------:R-:W2:Y:S01]  /*01e0*/  LDG.E.U16 R15, desc[UR4][R24.64] ;  /* 0x00000004180f7981 */ /* 0x000ea2000c1e1500 */
[----:B-1----:R-:W-:Y:S01]  /*01f0*/  IMAD.WIDE.U32 R12, R6, 0x2, R12 ;  /* 0x00000002060c7825 */ /* 0x002fe200078e000c */
[----:B------:R-:W-:Y:S02]  /*0200*/  IADD3.X R19, PT, PT, RZ, R25, RZ, P1, !PT ;  /* 0x00000019ff137210 */ /* 0x000fe40000ffe4ff */
[C---:B------:R-:W-:Y:S02]  /*0210*/  IADD3 R16, P1, PT, R11.reuse, R18, RZ ;  /* 0x000000120b107210 */ /* 0x040fe40007f3e0ff */
[----:B------:R-:W2:Y:S03]  /*0220*/  LDG.E.U16 R28, desc[UR4][R12.64] ;  /* 0x000000040c1c7981 */ /* 0x000ea6000c1e1500 */
[----:B------:R-:W-:Y:S01]  /*0230*/  IMAD.X R17, RZ, RZ, R19, P1 ;  /* 0x000000ffff117224 */ /* 0x000fe200008e0613 */
[----:B------:R-:W3:Y:S01]  /*0240*/  LDG.E.U16 R29, desc[UR4][R18.64] ;  /* 0x00000004121d7981 */ /* 0x000ee2000c1e1500 */
[----:B------:R-:W-:-:S03]  /*0250*/  IADD3 R22, P1, PT, R11, R16, RZ ;  /* 0x000000100b167210 */ /* 0x000fc60007f3e0ff */
[----:B------:R-:W3:Y:S01]  /*0260*/  LDG.E.U16 R20, desc[UR4][R12.64+0x2] ;  /* 0x000002040c147981 */ /* 0x000ee2000c1e1500 */
[----:B------:R-:W-:-:S03]  /*0270*/  IADD3.X R23, PT, PT, RZ, R17, RZ, P1, !PT ;  /* 0x00000011ff177210 */ /* 0x000fc60000ffe4ff */
[----:B------:R0:W4:Y:S04]  /*0280*/  LDG.E.U16 R21, desc[UR4][R16.64] ;  /* 0x0000000410157981 */ /* 0x000128000c1e1500 */
[----:B------:R-:W4:Y:S04]  /*0290*/  LDG.E.U16 R26, desc[UR4][R12.64+0x4] ;  /* 0x000004040c1a7981 */ /* 0x000f28000c1e1500 */
[----:B------:R1:W5:Y:S01]  /*02a0*/  LDG.E.U16 R25, desc[UR4][R22.64] ;  /* 0x0000000416197981 */ /* 0x000362000c1e1500 */
[----:B0-----:R-:W-:-:S03]  /*02b0*/  IADD3 R16, P1, PT, R11, R22, RZ ;  /* 0x000000160b107210 */ /* 0x001fc60007f3e0ff */
[----:B------:R-:W5:Y:S02]  /*02c0*/  LDG.E.U16 R24, desc[UR4][R12.64+0x6] ;  /* 0x000006040c187981 */ /* 0x000f64000c1e1500 */
[----:B------:R-:W-:Y:S02]  /*02d0*/  IMAD.X R17, RZ, RZ, R23, P1 ;  /* 0x000000ffff117224 */ /* 0x000fe400008e0617 */
[----:B------:R-:W5:Y:S04]  /*02e0*/  LDG.E.U16 R14, desc[UR4][R12.64+0x8] ;  /* 0x000008040c0e7981 */ /* 0x000f68000c1e1500 */
[----:B------:R-:W5:Y:S01]  /*02f0*/  LDG.E.U16 R27, desc[UR4][R16.64] ;  /* 0x00000004101b7981 */ /* 0x000f62000c1e1500 */
[----:B------:R-:W-:-:S04]  /*0300*/  IADD3 R18, P1, PT, R11, R16, RZ ;  /* 0x000000100b127210 */ /* 0x000fc80007f3e0ff */
[----:B------:R-:W-:Y:S02]  /*0310*/  IADD3.X R19, PT, PT, RZ, R17, RZ, P1, !PT ;  /* 0x00000011ff137210 */ /* 0x000fe40000ffe4ff */
[----:B-1----:R-:W-:Y:S01]  /*0320*/  IADD3 R22, P1, PT, R11, R18, RZ ;  /* 0x000000120b167210 */ /* 0x002fe20007f3e0ff */
[----:B------:R-:W5:Y:S04]  /*0330*/  LDG.E.U16 R16, desc[UR4][R12.64+0xa] ;  /* 0x00000a040c107981 */ /* 0x000f68000c1e1500 */
[----:B------:R-:W-:-:S05]  /*0340*/  IMAD.X R23, RZ, RZ, R19, P1 ;  /* 0x000000ffff177224 */ /* 0x000fca00008e0613 */
[----:B------:R-:W5:Y:S01]  /*0350*/  LDG.E.U16 R17, desc[UR4][R22.64] ;  /* 0x0000000416117981 */ /* 0x000f62000c1e1500 */
[----:B--2---:R-:W-:-:S03]  /*0360*/  HFMA2 R28, R28.H0_H0, R15.H0_H0, R8.H0_H0 ;  /* 0x2000000f1c1c7231 */ /* 0x004fc60000040808 */
[----:B------:R0:W2:Y:S01]  /*0370*/  LDG.E.U16 R15, desc[UR4][R18.64] ;  /* 0x00000004120f7981 */ /* 0x0000a2000c1e1500 */
[----:B---3--:R-:W-:Y:S01]  /*0380*/  HFMA2 R8, R20.H0_H0, R29.H0_H0, R28.H0_H0 ;  /* 0x2000001d14087231 */ /* 0x008fe2000004081c */
[C---:B------:R-:W-:Y:S02]  /*0390*/  IADD3 R28, P1, PT, R11.reuse, R22, RZ ;  /* 0x000000160b1c7210 */ /* 0x040fe40007f3e0ff */
[----:B------:R-:W3:Y:S02]  /*03a0*/  LDG.E.U16 R20, desc[UR4][R12.64+0xc] ;  /* 0x00000c040c147981 */ /* 0x000ee4000c1e1500 */
[----:B------:R-:W-:Y:S02]  /*03b0*/  IADD3.X R29, PT, PT, RZ, R23, RZ, P1, !PT ;  /* 0x00000017ff1d7210 */ /* 0x000fe40000ffe4ff */
[----:B0-----:R-:W-:Y:S01]  /*03c0*/  IADD3 R18, P1, PT, R11, R28, RZ ;  /* 0x0000001c0b127210 */ /* 0x001fe20007f3e0ff */
[----:B----4-:R-:W-:Y:S02]  /*03d0*/  HFMA2 R8, R26.H0_H0, R21.H0_H0, R8.H0_H0 ;  /* 0x200000151a087231 */ /* 0x010fe40000040808 */
[----:B------:R-:W4:Y:S02]  /*03e0*/  LDG.E.U16 R21, desc[UR4][R28.64] ;  /* 0x000000041c157981 */ /* 0x000f24000c1e1500 */
[----:B------:R-:W-:-:S02]  /*03f0*/  IMAD.X R19, RZ, RZ, R29, P1 ;  /* 0x000000ffff137224 */ /* 0x000fc400008e061d */
[----:B-----5:R-:W-:Y:S02]  /*0400*/  HFMA2 R26, R24.H0_H0, R25.H0_H0, R8.H0_H0 ;  /* 0x20000019181a7231 */ /* 0x020fe40000040808 */
[----:B------:R-:W4:Y:S01]  /*0410*/  LDG.E.U16 R8, desc[UR4][R12.64+0xe] ;  /* 0x00000e040c087981 */ /* 0x000f22000c1e1500 */
[----:B------:R-:W-:-:S03]  /*0420*/  IADD3 R22, P1, PT, R11, R18, RZ ;  /* 0x000000120b167210 */ /* 0x000fc60007f3e0ff */
[----:B------:R0:W5:Y:S01]  /*0430*/  LDG.E.U16 R25, desc[UR4][R18.64] ;  /* 0x0000000412197981 */ /* 0x000162000c1e1500 */
[----:B------:R-:W-:-:S03]  /*0440*/  IADD3.X R23, PT, PT, RZ, R19, RZ, P1, !PT ;  /* 0x00000013ff177210 */ /* 0x000fc60000ffe4ff */
[----:B------:R-:W5:Y:S04]  /*0450*/  LDG.E.U16 R24, desc[UR4][R12.64+0x10] ;  /* 0x000010040c187981 */ /* 0x000f68000c1e1500 */
[----:B------:R-:W5:Y:S01]  /*0460*/  LDG.E.U16 R28, desc[UR4][R12.64+0x1e] ;  /* 0x00001e040c1c7981 */ /* 0x000f62000c1e1500 */
[----:B0-----:R-:W-:-:S03]  /*0470*/  HFMA2 R19, R14.H0_H0, R27.H0_H0, R26.H0_H0 ;  /* 0x2000001b0e137231 */ /* 0x001fc6000004081a */
[----:B------:R3:W5:Y:S04]  /*0480*/  LDG.E.U16 R27, desc[UR4][R22.64] ;  /* 0x00000004161b7981 */ /* 0x000768000c1e1500 */
[----:B------:R-:W5:Y:S01]  /*0490*/  LDG.E.U16 R26, desc[UR4][R12.64+0x12] ;  /* 0x000012040c1a7981 */ /* 0x000f62000c1e1500 */
[----:B------:R-:W-:Y:S01]  /*04a0*/  IADD3 R14, P1, PT, R11, R22, RZ ;  /* 0x000000160b0e7210 */ /* 0x000fe20007f3e0ff */
[----:B--2---:R-:W-:-:S04]  /*04b0*/  HFMA2 R19, R16.H0_H0, R15.H0_H0, R19.H0_H0 ;  /* 0x2000000f10137231 */ /* 0x004fc80000040813 */
[----:B------:R-:W-:Y:S01]  /*04c0*/  IMAD.X R15, RZ, RZ, R23, P1 ;  /* 0x000000ffff0f7224 */ /* 0x000fe200008e0617 */
[----:B------:R-:W-:Y:S01]  /*04d0*/  IADD3 R16, P1, PT, R11, R14, RZ ;  /* 0x0000000e0b107210 */ /* 0x000fe20007f3e0ff */
[----:B---3--:R-:W-:-:S03]  /*04e0*/  HFMA2 R23, R20.H0_H0, R17.H0_H0, R19.H0_H0 ;  /* 0x2000001114177231 */ /* 0x008fc60000040813 */
[----:B------:R-:W-:Y:S02]  /*04f0*/  IADD3.X R17, PT, PT, RZ, R15, RZ, P1, !PT ;  /* 0x0000000fff117210 */ /* 0x000fe40000ffe4ff */
[C---:B------:R-:W-:Y:S01]  /*0500*/  IADD3 R18, P1, PT, R11.reuse, R16, RZ ;  /* 0x000000100b127210 */ /* 0x040fe20007f3e0ff */
[----:B------:R-:W2:Y:S04]  /*0510*/  LDG.E.U16 R15, desc[UR4][R14.64] ;  /* 0x000000040e0f7981 */ /* 0x000ea8000c1e1500 */
[----:B------:R-:W-:Y:S01]  /*0520*/  IMAD.X R19, RZ, RZ, R17, P1 ;  /* 0x000000ffff137224 */ /* 0x000fe200008e0611 */
[----:B------:R-:W-:Y:S01]  /*0530*/  IADD3 R20, P1, PT, R11, R18, RZ ;  /* 0x000000120b147210 */ /* 0x000fe20007f3e0ff */
[----:B------:R5:W3:Y:S04]  /*0540*/  LDG.E.U16 R29, desc[UR4][R16.64] ;  /* 0x00000004101d7981 */ /* 0x000ae8000c1e1500 */
[----:B------:R-:W3:Y:S01]  /*0550*/  LDG.E.U16 R14, desc[UR4][R12.64+0x18] ;  /* 0x000018040c0e7981 */ /* 0x000ee2000c1e1500 */
[----:B----4-:R-:W-:-:S03]  /*0560*/  HFMA2 R23, R8.H0_H0, R21.H0_H0, R23.H0_H0 ;  /* 0x2000001508177231 */ /* 0x010fc60000040817 */
[----:B------:R-:W2:Y:S01]  /*0570*/  LDG.E.U16 R8, desc[UR4][R12.64+0x14] ;  /* 0x000014040c087981 */ /* 0x000ea2000c1e1500 */
[----:B------:R-:W-:Y:S02]  /*0580*/  IADD3.X R21, PT, PT, RZ, R19, RZ, P1, !PT ;  /* 0x00000013ff157210 */ /* 0x000fe40000ffe4ff */
[----:B------:R-:W-:Y:S01]  /*0590*/  IADD3 R22, P1, PT, R11, R20, RZ ;  /* 0x000000140b167210 */ /* 0x000fe20007f3e0ff */
[----:B------:R-:W4:Y:S01]  /*05a0*/  LDG.E.U16 R19, desc[UR4][R18.64] ;  /* 0x0000000412137981 */ /* 0x000f22000c1e1500 */
[----:B-----5:R-:W-:-:S03]  /*05b0*/  HFMA2 R17, R24.H0_H0, R25.H0_H0, R23.H0_H0 ;  /* 0x2000001918117231 */ /* 0x020fc60000040817 */
[----:B------:R-:W3:Y:S01]  /*05c0*/  LDG.E.U16 R24, desc[UR4][R12.64+0x16] ;  /* 0x000016040c187981 */ /* 0x000ee2000c1e1500 */
[----:B------:R-:W-:Y:S01]  /*05d0*/  IMAD.X R23, RZ, RZ, R21, P1 ;  /* 0x000000ffff177224 */ /* 0x000fe200008e0615 */
[----:B------:R-:W-:Y:S02]  /*05e0*/  IADD3 R16, P1, PT, R11, R22, RZ ;  /* 0x000000160b107210 */ /* 0x000fe40007f3e0ff */
[----:B------:R0:W5:Y:S04]  /*05f0*/  LDG.E.U16 R25, desc[UR4][R20.64] ;  /* 0x0000000414197981 */ /* 0x000168000c1e1500 */
[----:B------:R-:W5:Y:S01]  /*0600*/  LDG.E.U16 R18, desc[UR4][R12.64+0x1c] ;  /* 0x00001c040c127981 */ /* 0x000f62000c1e1500 */
[----:B0-----:R-:W-:-:S03]  /*0610*/  HFMA2 R21, R26.H0_H0, R27.H0_H0, R17.H0_H0 ;  /* 0x2000001b1a157231 */ /* 0x001fc60000040811 */
[----:B------:R4:W5:Y:S01]  /*0620*/  LDG.E.U16 R26, desc[UR4][R12.64+0x1a] ;  /* 0x00001a040c1a7981 */ /* 0x000962000c1e1500 */
[----:B------:R-:W-:-:S03]  /*0630*/  IADD3.X R17, PT, PT, RZ, R23, RZ, P1, !PT ;  /* 0x00000017ff117210 */ /* 0x000fc60000ffe4ff */
[----:B------:R-:W5:Y:S04]  /*0640*/  LDG.E.U16 R27, desc[UR4][R22.64] ;  /* 0x00000004161b7981 */ /* 0x000f68000c1e1500 */
[----:B------:R-:W5:Y:S01]  /*0650*/  LDG.E.U16 R17, desc[UR4][R16.64] ;  /* 0x0000000410117981 */ /* 0x000f62000c1e1500 */
[----:B------:R-:W-:-:S05]  /*0660*/  VIADD R10, R10, 0x10 ;  /* 0x000000100a0a7836 */ /* 0x000fca0000000000 */
[----:B------:R-:W-:Y:S01]  /*0670*/  ISETP.NE.AND P1, PT, R10, RZ, PT ;  /* 0x000000ff0a00720c */ /* 0x000fe20003f25270 */
[----:B------:R-:W-:Y:S01]  /*0680*/  IMAD R9, R0, 0x10, R9 ;  /* 0x0000001000097824 */ /* 0x000fe200078e0209 */
[----:B------:R-:W-:Y:S01]  /*0690*/  IADD3 R6, PT, PT, R6, 0x10, RZ ;  /* 0x0000001006067810 */ /* 0x000fe20007ffe0ff */
[----:B--2---:R-:W-:-:S04]  /*06a0*/  HFMA2 R8, R8.H0_H0, R15.H0_H0, R21.H0_H0 ;  /* 0x2000000f08087231 */ /* 0x004fc80000040815 */
[----:B---3--:R-:W-:-:S04]  /*06b0*/  HFMA2 R8, R24.H0_H0, R29.H0_H0, R8.H0_H0 ;  /* 0x2000001d18087231 */ /* 0x008fc80000040808 */
[----:B----4-:R-:W-:-:S04]  /*06c0*/  HFMA2 R13, R14.H0_H0, R19.H0_H0, R8.H0_H0 ;  /* 0x200000130e0d7231 */ /* 0x010fc80000040808 */
[----:B-----5:R-:W-:-:S04]  /*06d0*/  HFMA2 R13, R26.H0_H0, R25.H0_H0, R13.H0_H0 ;  /* 0x200000191a0d7231 */ /* 0x020fc8000004080d */
[----:B------:R-:W-:-:S04]  /*06e0*/  HFMA2 R14, R18.H0_H0, R27.H0_H0, R13.H0_H0 ;  /* 0x2000001b120e7231 */ /* 0x000fc8000004080d */
[----:B------:R-:W-:Y:S01]  /*06f0*/  HFMA2 R8, R28.H0_H0, R17.H0_H0, R14.H0_H0 ;  /* 0x200000111c087231 */ /* 0x000fe2000004080e */
[----:B------:R-:W-:Y:S06]  /*0700*/  @P1 BRA `(.L_x_74) ;  /* 0xfffffff800a41947 */ /* 0x000fec000383ffff */
.L_x_73:
[----:B------:R-:W-:Y:S05]  /*0710*/  @!P0 BRA `(.L_x_72) ;  /* 0x0000000400b48947 */ /* 0x000fea0003800000 */
[----:B------:R-:W-:Y:S02]  /*0720*/  ISETP.GE.U32.AND P1, PT, R2, 0x8, PT ;  /* 0x000000080200780c */ /* 0x000fe40003f26070 */
[C---:B------:R-:W-:Y:S02]  /*0730*/  LOP3.LUT R6, R0.reuse, 0x7, RZ, 0xc0, !PT ;  /* 0x0000000700067812 */ /* 0x040fe400078ec0ff */
[----:B------:R-:W-:Y:S02]  /*0740*/  SHF.L.U32 R2, R0, 0x1, RZ ;  /* 0x0000000100027819 */ /* 0x000fe400000006ff */
[----:B------:R-:W-:-:S07]  /*0750*/  ISETP.NE.AND P0, PT, R6, RZ, PT ;  /* 0x000000ff0600720c */ /* 0x000fce0003f05270 */
[----:B------:R-:W-:Y:S06]  /*0760*/  @!P1 BRA `(.L_x_75) ;  /* 0x0000000000c89947 */ /* 0x000fec0003800000 */
[----:B------:R-:W0:Y:S01]  /*0770*/  LDC.64 R24, c[0x0][0x388] ;  /* 0x0000e200ff187b82 */ /* 0x000e220000000a00 */
[----:B------:R-:W1:Y:S01]  /*0780*/  LDCU.64 UR6, c[0x0][0x380] ;  /* 0x00007000ff0677ac */ /* 0x000e620008000a00 */
[----:B------:R-:W-:Y:S01]  /*0790*/  IADD3 R10, P1, PT, R4, R7, RZ ;  /* 0x00000007040a7210 */ /* 0x000fe20007f3e0ff */
[----:B------:R-:W-:-:S04]  /*07a0*/  IMAD R9, R7, R0, R5 ;  /* 0x0000000007097224 */ /* 0x000fc800078e0205 */
[----:B------:R-:W-:Y:S01]  /*07b0*/  IMAD.X R11, RZ, RZ, RZ, P1 ;  /* 0x000000ffff0b7224 */ /* 0x000fe200008e06ff */
[----:B------:R-:W2:Y:S01]  /*07c0*/  LDC.64 R18, c[0x0][0x380] ;  /* 0x0000e000ff127b82 */ /* 0x000ea20000000a00 */
[----:B-1----:R-:W-:-:S04]  /*07d0*/  LEA R22, P1, R10, UR6, 0x1 ;  /* 0x000000060a167c11 */ /* 0x002fc8000f8208ff */
[----:B------:R-:W-:Y:S01]  /*07e0*/  LEA.HI.X R23, R10, UR7, R11, 0x1, P1 ;  /* 0x000000070a177c11 */ /* 0x000fe200088f0c0b */
[----:B0-----:R-:W-:Y:S01]  /*07f0*/  IMAD.WIDE R24, R9, 0x2, R24 ;  /* 0x0000000209187825 */ /* 0x001fe200078e0218 */
[----:B------:R-:W-:-:S03]  /*0800*/  IADD3 R9, PT, PT, R4, R7, RZ ;  /* 0x0000000704097210 */ /* 0x000fc60007ffe0ff */
[----:B------:R-:W3:Y:S01]  /*0810*/  LDG.E.U16 R28, desc[UR4][R22.64+0x2] ;  /* 0x00000204161c7981 */ /* 0x000ee2000c1e1500 */
[C---:B------:R-:W-:Y:S01]  /*0820*/  IADD3 R14, P1, PT, R2.reuse, R24, RZ ;  /* 0x00000018020e7210 */ /* 0x040fe20007f3e0ff */
[----:B--2---:R-:W-:Y:S02]  /*0830*/  IMAD.WIDE.U32 R18, R9, 0x2, R18 ;  /* 0x0000000209127825 */ /* 0x004fe400078e0012 */
[----:B------:R-:W2:Y:S02]  /*0840*/  LDG.E.U16 R27, desc[UR4][R24.64] ;  /* 0x00000004181b7981 */ /* 0x000ea4000c1e1500 */
[----:B------:R-:W-:Y:S01]  /*0850*/  IMAD.X R15, RZ, RZ, R25, P1 ;  /* 0x000000ffff0f7224 */ /* 0x000fe200008e0619 */
[C---:B------:R-:W-:Y:S01]  /*0860*/  IADD3 R12, P1, PT, R2.reuse, R14, RZ ;  /* 0x0000000e020c7210 */ /* 0x040fe20007f3e0ff */
[----:B------:R0:W2:Y:S03]  /*0870*/  LDG.E.U16 R20, desc[UR4][R18.64] ;  /* 0x0000000412147981 */ /* 0x0000a6000c1e1500 */
[----:B------:R-:W-:Y:S01]  /*0880*/  IADD3.X R13, PT, PT, RZ, R15, RZ, P1, !PT ;  /* 0x0000000fff0d7210 */ /* 0x000fe20000ffe4ff */
[----:B------:R-:W4:Y:S01]  /*0890*/  LDG.E.U16 R26, desc[UR4][R22.64+0x4] ;  /* 0x00000404161a7981 */ /* 0x000f22000c1e1500 */
[----:B------:R-:W-:-:S03]  /*08a0*/  IADD3 R16, P1, PT, R2, R12, RZ ;  /* 0x0000000c02107210 */ /* 0x000fc60007f3e0ff */
[----:B------:R-:W3:Y:S02]  /*08b0*/  LDG.E.U16 R15, desc[UR4][R14.64] ;  /* 0x000000040e0f7981 */ /* 0x000ee4000c1e1500 */
[----:B------:R-:W-:Y:S01]  /*08c0*/  IMAD.X R17, RZ, RZ, R13, P1 ;  /* 0x000000ffff117224 */ /* 0x000fe200008e060d */
[C---:B0-----:R-:W-:Y:S01]  /*08d0*/  IADD3 R18, P1, PT, R2.reuse, R16, RZ ;  /* 0x0000001002127210 */ /* 0x041fe20007f3e0ff */
[----:B------:R-:W5:Y:S03]  /*08e0*/  LDG.E.U16 R10, desc[UR4][R22.64+0x6] ;  /* 0x00000604160a7981 */ /* 0x000f66000c1e1500 */
[----:B------:R-:W-:Y:S01]  /*08f0*/  IADD3.X R19, PT, PT, RZ, R17, RZ, P1, !PT ;  /* 0x00000011ff137210 */ /* 0x000fe20000ffe4ff */
[----:B------:R-:W5:Y:S04]  /*0900*/  LDG.E.U16 R29, desc[UR4][R22.64+0x8] ;  /* 0x00000804161d7981 */ /* 0x000f68000c1e1500 */
[----:B------:R-:W5:Y:S04]  /*0910*/  LDG.E.U16 R21, desc[UR4][R22.64+0xa] ;  /* 0x00000a0416157981 */ /* 0x000f68000c1e1500 */
[----:B------:R-:W5:Y:S04]  /*0920*/  LDG.E.U16 R11, desc[UR4][R22.64+0xc] ;  /* 0x00000c04160b7981 */ /* 0x000f68000c1e1500 */
[----:B------:R0:W5:Y:S04]  /*0930*/  LDG.E.U16 R9, desc[UR4][R22.64+0xe] ;  /* 0x00000e0416097981 */ /* 0x000168000c1e1500 */
[----:B------:R1:W4:Y:S04]  /*0940*/  LDG.E.U16 R14, desc[UR4][R12.64] ;  /* 0x000000040c0e7981 */ /* 0x000328000c1e1500 */
[----:B------:R-:W5:Y:S01]  /*0950*/  LDG.E.U16 R17, desc[UR4][R16.64] ;  /* 0x0000000410117981 */ /* 0x000f62000c1e1500 */
[----:B0-----:R-:W-:-:S03]  /*0960*/  IADD3 R22, P1, PT, R2, R18, RZ ;  /* 0x0000001202167210 */ /* 0x001fc60007f3e0ff */
[----:B------:R-:W5:Y:S02]  /*0970*/  LDG.E.U16 R18, desc[UR4][R18.64] ;  /* 0x0000000412127981 */ /* 0x000f64000c1e1500 */
[----:B------:R-:W-:Y:S01]  /*0980*/  IMAD.X R23, RZ, RZ, R19, P1 ;  /* 0x000000ffff177224 */ /* 0x000fe200008e0613 */
[----:B------:R-:W-:-:S04]  /*0990*/  IADD3 R24, P1, PT, R2, R22, RZ ;  /* 0x0000001602187210 */ /* 0x000fc80007f3e0ff */
[----:B------:R-:W-:Y:S01]  /*09a0*/  IADD3.X R25, PT, PT, RZ, R23, RZ, P1, !PT ;  /* 0x00000017ff197210 */ /* 0x000fe20000ffe4ff */
[----:B------:R-:W5:Y:S01]  /*09b0*/  LDG.E.U16 R22, desc[UR4][R22.64] ;  /* 0x0000000416167981 */ /* 0x000f62000c1e1500 */
[----:B-1----:R-:W-:-:S03]  /*09c0*/  IADD3 R12, P1, PT, R2, R24, RZ ;  /* 0x00000018020c7210 */ /* 0x002fc60007f3e0ff */
[----:B------:R-:W5:Y:S02]  /*09d0*/  LDG.E.U16 R24, desc[UR4][R24.64] ;  /* 0x0000000418187981 */ /* 0x000f64000c1e1500 */
[----:B------:R-:W-:-:S05]  /*09e0*/  IMAD.X R13, RZ, RZ, R25, P1 ;  /* 0x000000ffff0d7224 */ /* 0x000fca00008e0619 */
[----:B------:R3:W5:Y:S01]  /*09f0*/  LDG.E.U16 R12, desc[UR4][R12.64] ;  /* 0x000000040c0c7981 */ /* 0x000762000c1e1500 */
[----:B------:R-:W-:Y:S01]  /*0a00*/  IADD3 R7, PT, PT, R7, 0x8, RZ ;  /* 0x0000000807077810 */ /* 0x000fe20007ffe0ff */
[----:B--2---:R-:W-:-:S04]  /*0a10*/  HFMA2 R20, R20.H0_H0, R27.H0_H0, R8.H0_H0 ;  /* 0x2000001b14147231 */ /* 0x004fc80000040808 */
[----:B---3--:R-:W-:-:S04]  /*0a20*/  HFMA2 R13, R28.H0_H0, R15.H0_H0, R20.H0_H0 ;  /* 0x2000000f1c0d7231 */ /* 0x008fc80000040814 */
[----:B----4-:R-:W-:-:S04]  /*0a30*/  HFMA2 R13, R26.H0_H0, R14.H0_H0, R13.H0_H0 ;  /* 0x2000000e1a0d7231 */ /* 0x010fc8000004080d */
[----:B-----5:R-:W-:-:S04]  /*0a40*/  HFMA2 R10, R10.H0_H0, R17.H0_H0, R13.H0_H0 ;  /* 0x200000110a0a7231 */ /* 0x020fc8000004080d */
[----:B------:R-:W-:-:S04]  /*0a50*/  HFMA2 R10, R29.H0_H0, R18.H0_H0, R10.H0_H0 ;  /* 0x200000121d0a7231 */ /* 0x000fc8000004080a */
[----:B------:R-:W-:-:S04]  /*0a60*/  HFMA2 R10, R21.H0_H0, R22.H0_H0, R10.H0_H0 ;  /* 0x20000016150a7231 */ /* 0x000fc8000004080a */
[----:B------:R-:W-:-:S04]  /*0a70*/  HFMA2 R10, R11.H0_H0, R24.H0_H0, R10.H0_H0 ;  /* 0x200000180b0a7231 */ /* 0x000fc8000004080a */
[----:B------:R-:W-:-:S07]  /*0a80*/  HFMA2 R8, R9.H0_H0, R12.H0_H0, R10.H0_H0 ;  /* 0x2000000c09087231 */ /* 0x000fce000004080a */
.L_x_75:
[----:B------:R-:W-:Y:S05]  /*0a90*/  @!P0 BRA `(.L_x_72) ;  /* 0x0000000000d48947 */ /* 0x000fea0003800000 */
[----:B------:R-:W-:Y:S02]  /*0aa0*/  ISETP.GE.U32.AND P1, PT, R6, 0x4, PT ;  /* 0x000000040600780c */ /* 0x000fe40003f26070 */
[----:B------:R-:W-:-:S04]  /*0ab0*/  LOP3.LUT R9, R0, 0x3, RZ, 0xc0, !PT ;  /* 0x0000000300097812 */ /* 0x000fc800078ec0ff */
[----:B------:R-:W-:-:S07]  /*0ac0*/  ISETP.NE.AND P0, PT, R9, RZ, PT ;  /* 0x000000ff0900720c */ /* 0x000fce0003f05270 */
[----:B------:R-:W-:Y:S06]  /*0ad0*/  @!P1 BRA `(.L_x_76) ;  /* 0x0000000000789947 */ /* 0x000fec0003800000 */
[----:B------:R-:W0:Y:S01]  /*0ae0*/  LDC.64 R12, c[0x0][0x388] ;  /* 0x0000e200ff0c7b82 */ /* 0x000e220000000a00 */
[----:B------:R-:W1:Y:S01]  /*0af0*/  LDCU.64 UR6, c[0x0][0x380] ;  /* 0x00007000ff0677ac */ /* 0x000e620008000a00 */
[----:B------:R-:W-:Y:S01]  /*0b00*/  IMAD R11, R7, R0, R5 ;  /* 0x00000000070b7224 */ /* 0x000fe200078e0205 */
[C---:B------:R-:W-:Y:S01]  /*0b10*/  IADD3 R6, P1, PT, R4.reuse, R7, RZ ;  /* 0x0000000704067210 */ /* 0x040fe20007f3e0ff */
[----:B------:R-:W-:-:S04]  /*0b20*/  IMAD.IADD R19, R4, 0x1, R7 ;  /* 0x0000000104137824 */ /* 0x000fc800078e0207 */
[----:B------:R-:W2:Y:S01]  /*0b30*/  LDC.64 R16, c[0x0][0x380] ;  /* 0x0000e000ff107b82 */ /* 0x000ea20000000a00 */
[----:B0-----:R-:W-:Y:S01]  /*0b40*/  IMAD.WIDE R12, R11, 0x2, R12 ;  /* 0x000000020b0c7825 */ /* 0x001fe200078e020c */
[----:B------:R-:W-:Y:S02]  /*0b50*/  IADD3.X R11, PT, PT, RZ, RZ, RZ, P1, !PT ;  /* 0x000000ffff0b7210 */ /* 0x000fe40000ffe4ff */
[----:B-1----:R-:W-:Y:S02]  /*0b60*/  LEA R10, P1, R6, UR6, 0x1 ;  /* 0x00000006060a7c11 */ /* 0x002fe4000f8208ff */
[----:B------:R-:W-:Y:S02]  /*0b70*/  IADD3 R14, P2, PT, R2, R12, RZ ;  /* 0x0000000c020e7210 */ /* 0x000fe40007f5e0ff */
[----:B------:R-:W-:Y:S01]  /*0b80*/  LEA.HI.X R11, R6, UR7, R11, 0x1, P1 ;  /* 0x00000007060b7c11 */ /* 0x000fe200088f0c0b */
[----:B--2---:R-:W-:Y:S01]  /*0b90*/  IMAD.WIDE.U32 R18, R19, 0x2, R16 ;  /* 0x0000000213127825 */ /* 0x004fe200078e0010 */
[----:B------:R-:W-:Y:S01]  /*0ba0*/  IADD3 R16, P1, PT, R2, R14, RZ ;  /* 0x0000000e02107210 */ /* 0x000fe20007f3e0ff */
[----:B------:R-:W2:Y:S02]  /*0bb0*/  LDG.E.U16 R12, desc[UR4][R12.64] ;  /* 0x000000040c0c7981 */ /* 0x000ea4000c1e1500 */
[----:B------:R-:W-:-:S02]  /*0bc0*/  IMAD.X R15, RZ, RZ, R13, P2 ;  /* 0x000000ffff0f7224 */ /* 0x000fc400010e060d */
[----:B------:R-:W2:Y:S03]  /*0bd0*/  LDG.E.U16 R19, desc[UR4][R18.64] ;  /* 0x0000000412137981 */ /* 0x000ea6000c1e1500 */
[----:B------:R-:W-:Y:S01]  /*0be0*/  IADD3.X R17, PT, PT, RZ, R15, RZ, P1, !PT ;  /* 0x0000000fff117210 */ /* 0x000fe20000ffe4ff */
[----:B------:R-:W3:Y:S01]  /*0bf0*/  LDG.E.U16 R14, desc[UR4][R14.64] ;  /* 0x000000040e0e7981 */ /* 0x000ee2000c1e1500 */
[----:B------:R-:W-:-:S03]  /*0c00*/  IADD3 R20, P1, PT, R2, R16, RZ ;  /* 0x0000001002147210 */ /* 0x000fc60007f3e0ff */
[----:B------:R-:W3:Y:S02]  /*0c10*/  LDG.E.U16 R2, desc[UR4][R10.64+0x2] ;  /* 0x000002040a027981 */ /* 0x000ee4000c1e1500 */
[----:B------:R-:W-:Y:S02]  /*0c20*/  IMAD.X R21, RZ, RZ, R17, P1 ;  /* 0x000000ffff157224 */ /* 0x000fe400008e0611 */
[----:B------:R-:W4:Y:S04]  /*0c30*/  LDG.E.U16 R16, desc[UR4][R16.64] ;  /* 0x0000000410107981 */ /* 0x000f28000c1e1500 */
[----:B------:R-:W4:Y:S04]  /*0c40*/  LDG.E.U16 R23, desc[UR4][R10.64+0x4] ;  /* 0x000004040a177981 */ /* 0x000f28000c1e1500 */
[----:B------:R-:W5:Y:S04]  /*0c50*/  LDG.E.U16 R25, desc[UR4][R10.64+0x6] ;  /* 0x000006040a197981 */ /* 0x000f68000c1e1500 */
[----:B------:R-:W5:Y:S01]  /*0c60*/  LDG.E.U16 R20, desc[UR4][R20.64] ;  /* 0x0000000414147981 */ /* 0x000f62000c1e1500 */
[----:B------:R-:W-:Y:S01]  /*0c70*/  IADD3 R7, PT, PT, R7, 0x4, RZ ;  /* 0x0000000407077810 */ /* 0x000fe20007ffe0ff */
[----:B--2---:R-:W-:-:S04]  /*0c80*/  HFMA2 R19, R19.H0_H0, R12.H0_H0, R8.H0_H0 ;  /* 0x2000000c13137231 */ /* 0x004fc80000040808 */
[----:B---3--:R-:W-:-:S04]  /*0c90*/  HFMA2 R2, R2.H0_H0, R14.H0_H0, R19.H0_H0 ;  /* 0x2000000e02027231 */ /* 0x008fc80000040813 */
[----:B----4-:R-:W-:-:S04]  /*0ca0*/  HFMA2 R2, R23.H0_H0, R16.H0_H0, R2.H0_H0 ;  /* 0x2000001017027231 */ /* 0x010fc80000040802 */
[----:B-----5:R-:W-:-:S07]  /*0cb0*/  HFMA2 R8, R25.H0_H0, R20.H0_H0, R2.H0_H0 ;  /* 0x2000001419087231 */ /* 0x020fce0000040802 */
.L_x_76:
[----:B------:R-:W-:Y:S05]  /*0cc0*/  @!P0 BRA `(.L_x_72) ;  /* 0x0000000000488947 */ /* 0x000fea0003800000 */
[----:B------:R-:W0:Y:S01]  /*0cd0*/  LDC.64 R12, c[0x0][0x380] ;  /* 0x0000e000ff0c7b82 */ /* 0x000e220000000a00 */
[----:B------:R-:W-:Y:S02]  /*0ce0*/  IMAD.IADD R15, R4, 0x1, R7 ;  /* 0x00000001040f7824 */ /* 0x000fe400078e0207 */
[----:B------:R-:W-:Y:S02]  /*0cf0*/  IMAD.MOV R2, RZ, RZ, -R9 ;  /* 0x000000ffff027224 */ /* 0x000fe400078e0a09 */
[----:B------:R-:W-:-:S03]  /*0d00*/  IMAD R9, R7, R0, R5 ;  /* 0x0000000007097224 */ /* 0x000fc600078e0205 */
[----:B------:R-:W1:Y:S01]  /*0d10*/  LDC.64 R10, c[0x0][0x388] ;  /* 0x0000e200ff0a7b82 */ /* 0x000e620000000a00 */
[----:B0-----:R-:W-:-:S05]  /*0d20*/  IMAD.WIDE.U32 R12, R15, 0x2, R12 ;  /* 0x000000020f0c7825 */ /* 0x001fca00078e000c */
[----:B------:R-:W-:-:S07]  /*0d30*/  MOV R15, R13 ;  /* 0x0000000d000f7202 */ /* 0x000fce0000000f00 */
.L_x_77:
[----:B-1----:R-:W-:Y:S01]  /*0d40*/  IMAD.WIDE R6, R9, 0x2, R10 ;  /* 0x0000000209067825 */ /* 0x002fe200078e020a */
[----:B------:R-:W-:-:S05]  /*0d50*/  MOV R13, R15 ;  /* 0x0000000f000d7202 */ /* 0x000fca0000000f00 */
[----:B------:R-:W2:Y:S04]  /*0d60*/  LDG.E.U16 R6, desc[UR4][R6.64] ;  /* 0x0000000406067981 */ /* 0x000ea8000c1e1500 */
[----:B------:R0:W2:Y:S01]  /*0d70*/  LDG.E.U16 R13, desc[UR4][R12.64] ;  /* 0x000000040c0d7981 */ /* 0x0000a2000c1e1500 */
[----:B------:R-:W-:Y:S01]  /*0d80*/  VIADD R2, R2, 0x1 ;  /* 0x0000000102027836 */ /* 0x000fe20000000000 */
[----:B------:R-:W-:-:S04]  /*0d90*/  IADD3 R9, PT, PT, R9, R0, RZ ;  /* 0x0000000009097210 */ /* 0x000fc80007ffe0ff */
[----:B------:R-:W-:Y:S02]  /*0da0*/  ISETP.NE.AND P0, PT, R2, RZ, PT ;  /* 0x000000ff0200720c */ /* 0x000fe40003f05270 */
[----:B0-----:R-:W-:-:S04]  /*0db0*/  IADD3 R12, P1, PT, R12, 0x2, RZ ;  /* 0x000000020c0c7810 */ /* 0x001fc80007f3e0ff */
[----:B------:R-:W-:Y:S01]  /*0dc0*/  IADD3.X R15, PT, PT, RZ, R15, RZ, P1, !PT ;  /* 0x0000000fff0f7210 */ /* 0x000fe20000ffe4ff */
[----:B--2---:R-:W-:-:S06]  /*0dd0*/  HFMA2 R8, R13.H0_H0, R6.H0_H0, R8.H0_H0 ;  /* 0x200000060d087231 */ /* 0x004fcc0000040808 */
[----:B------:R-:W-:Y:S05]  /*0de0*/  @P0 BRA `(.L_x_77) ;  /* 0xfffffffc00d40947 */ /* 0x000fea000383ffff */
.L_x_72:
[----:B------:R-:W0:Y:S01]  /*0df0*/  LDC.64 R6, c[0x0][0x390] ;  /* 0x0000e400ff067b82 */ /* 0x000e220000000a00 */
[----:B------:R-:W-:-:S04]  /*0e00*/  IMAD R3, R3, R0, R5 ;  /* 0x0000000003037224 */ /* 0x000fc800078e0205 */
[----:B0-----:R-:W-:-:S05]  /*0e10*/  IMAD.WIDE R2, R3, 0x2, R6 ;  /* 0x0000000203027825 */ /* 0x001fca00078e0206 */
[----:B------:R-:W-:Y:S01]  /*0e20*/  STG.E.U16 desc[UR4][R2.64], R8 ;  /* 0x0000000802007986 */ /* 0x000fe2000c101504 */
[----:B------:R-:W-:Y:S05]  /*0e30*/  EXIT ;  /* 0x000000000000794d */ /* 0x000fea0003800000 */
.L_x_78:
        /* <DEDUP_REMOVED lines=12> */
.L_x_86:


//--------------------- .text._Z11matmul_fp32PKfS0_Pfi --------------------------
	.section	.text._Z11matmul_fp32PKfS0_Pfi,"ax",@progbits
	.align	128
        .global         _Z11matmul_fp32PKfS0_Pfi
        .type           _Z11matmul_fp32PKfS0_Pfi,@function
        .size           _Z11matmul_fp32PKfS0_Pfi,(.L_x_87 - _Z11matmul_fp32PKfS0_Pfi)
        .other          _Z11matmul_fp32PKfS0_Pfi,@"STO_CUDA_ENTRY STV_DEFAULT"
_Z11matmul_fp32PKfS0_Pfi:
.text._Z11matmul_fp32PKfS0_Pfi:
[----:B------:R-:W-:Y:S01]  /*0000*/  LDC R1, c[0x0][0x37c] ;  /* 0x0000df00ff017b82 */ /* 0x000fe20000000800 */
[----:B------:R-:W0:Y:S07]  /*0010*/  S2R R0, SR_TID.Y ;  /* 0x0000000000007919 */ /* 0x000e2e0000002200 */
[----:B------:R-:W0:Y:S01]  /*0020*/  S2UR UR4, SR_CTAID.Y ;  /* 0x00000000000479c3 */ /* 0x000e220000002600 */
[----:B------:R-:W1:Y:S01]  /*0030*/  LDCU UR20, c[0x0][0x398] ;  /* 0x00007300ff1477ac */ /* 0x000e620008000800 */
[----:B------:R-:W2:Y:S06]  /*0040*/  S2R R3, SR_TID.X ;  /* 0x0000000000037919 */ /* 0x000eac0000002100 */
[----:B------:R-:W0:Y:S08]  /*0050*/  LDC R13, c[0x0][0x364] ;  /* 0x0000d900ff0d7b82 */ /* 0x000e300000000800 */
        /* <DEDUP_REMOVED lines=10> */
[----:B------:R-:W-:Y:S01]  /*0100*/  UMOV UR4, URZ ;  /* 0x000000ff00047c82 */ /* 0x000fe20008000000 */
[----:B------:R-:W0:Y:S04]  /*0110*/  LDCU.64 UR18, c[0x0][0x358] ;  /* 0x00006b00ff1277ac */ /* 0x000e280008000a00 */
[----:B------:R-:W-:Y:S05]  /*0120*/  BRA.U !UP0, `(.L_x_79) ;  /* 0x0000000508047547 */ /* 0x000fea000b800000 */
[----:B------:R-:W1:Y:S01]  /*0130*/  LDCU.128 UR24, c[0x0][0x380] ;  /* 0x00007000ff1877ac */ /* 0x000e620008000c00 */
[----:B------:R-:W-:Y:S02]  /*0140*/  MOV R12, RZ ;  /* 0x000000ff000c7202 */ /* 0x000fe40000000f00 */
[----:B------:R-:W-:Y:S01]  /*0150*/  MOV R14, R0 ;  /* 0x00000000000e7202 */ /* 0x000fe20000000f00 */
[----:B------:R-:W-:-:S04]  /*0160*/  ULOP3.LUT UR4, UR20, 0x7ffffff8, URZ, 0xc0, !UPT ;  /* 0x7ffffff814047892 */ /* 0x000fc8000f8ec0ff */
[----:B------:R-:W-:Y:S01]  /*0170*/  UIADD3 UR5, UPT, UPT, -UR4, URZ, URZ ;  /* 0x000000ff04057290 */ /* 0x000fe2000fffe1ff */
[----:B-1----:R-:W-:Y:S01]  /*0180*/  MOV R2, UR24 ;  /* 0x0000001800027c02 */ /* 0x002fe20008000f00 */
[----:B------:R-:W-:Y:S01]  /*0190*/  UIMAD.WIDE UR6, UR20, 0x8, UR26 ;  /* 0x00000008140678a5 */ /* 0x000fe2000f8e021a */
[----:B------:R-:W-:Y:S01]  /*01a0*/  MOV R3, UR25 ;  /* 0x0000001900037c02 */ /* 0x000fe20008000f00 */
[----:B------:R-:W-:Y:S02]  /*01b0*/  UIMAD.WIDE UR8, UR20, 0xc, UR26 ;  /* 0x0000000c140878a5 */ /* 0x000fe4000f8e021a */
[----:B------:R-:W-:Y:S01]  /*01c0*/  UIMAD.WIDE UR10, UR20, 0x10, UR26 ;  /* 0x00000010140a78a5 */ /* 0x000fe2000f8e021a */
[----:B------:R-:W-:Y:S01]  /*01d0*/  IMAD.WIDE.U32 R2, R13, 0x4, R2 ;  /* 0x000000040d027825 */ /* 0x000fe200078e0002 */
[----:B------:R-:W-:Y:S02]  /*01e0*/  UIMAD.WIDE UR12, UR20, 0x14, UR26 ;  /* 0x00000014140c78a5 */ /* 0x000fe4000f8e021a */
[----:B------:R-:W-:Y:S01]  /*01f0*/  UIMAD.WIDE UR14, UR20, 0x18, UR26 ;  /* 0x00000018140e78a5 */ /* 0x000fe2000f8e021a */
[----:B------:R-:W-:Y:S01]  /*0200*/  IADD3 R2, P0, PT, R2, 0x10, RZ ;  /* 0x0000001002027810 */ /* 0x000fe20007f1e0ff */
[----:B------:R-:W-:-:S03]  /*0210*/  UIMAD.WIDE UR16, UR20, 0x1c, UR26 ;  /* 0x0000001c141078a5 */ /* 0x000fc6000f8e021a */
[----:B------:R-:W-:-:S09]  /*0220*/  IADD3.X R3, PT, PT, RZ, R3, RZ, P0, !PT ;  /* 0x00000003ff037210 */ /* 0x000fd200007fe4ff */
.L_x_80:
[----:B------:R-:W-:Y:S01]  /*0230*/  UIMAD.WIDE UR22, UR20, 0x4, UR26 ;  /* 0x00000004141678a5 */ /* 0x000fe2000f8e021a */
[----:B------:R-:W-:Y:S02]  /*0240*/  IMAD.MOV.U32 R23, RZ, RZ, 0x4 ;  /* 0x00000004ff177424 */ /* 0x000fe400078e00ff */
[----:B------:R-:W-:Y:S01]  /*0250*/  HFMA2 R11, -RZ, RZ, 0, 2.384185791015625e-07 ;  /* 0x00000004ff0b7431 */ /* 0x000fe200000001ff */
[----:B------:R-:W-:Y:S01]  /*0260*/  MOV R25, 0x4 ;  /* 0x0000000400197802 */ /* 0x000fe20000000f00 */
[----:B0-----:R-:W2:Y:S01]  /*0270*/  LDG.E R21, desc[UR18][R2.64+-0x10] ;  /* 0xfffff01202157981 */ /* 0x001ea2000c1e1900 */
[C---:B------:R-:W-:Y:S01]  /*0280*/  IMAD.WIDE R22, R14.reuse, R23, UR26 ;  /* 0x0000001a0e167e25 */ /* 0x040fe2000f8e0217 */
[----:B------:R-:W-:Y:S02]  /*0290*/  MOV R8, UR22 ;  /* 0x0000001600087c02 */ /* 0x000fe40008000f00 */
[----:B------:R-:W-:Y:S01]  /*02a0*/  MOV R9, UR23 ;  /* 0x0000001700097c02 */ /* 0x000fe20008000f00 */
[----:B------:R-:W3:Y:S02]  /*02b0*/  LDG.E R19, desc[UR18][R2.64+-0xc] ;  /* 0xfffff41202137981 */ /* 0x000ee4000c1e1900 */
[----:B------:R-:W-:-:S02]  /*02c0*/  IMAD.WIDE R8, R14, 0x4, R8 ;  /* 0x000000040e087825 */ /* 0x000fc400078e0208 */
[----:B------:R-:W2:Y:S01]  /*02d0*/  LDG.E R22, desc[UR18][R22.64] ;  /* 0x0000001216167981 */ /* 0x000ea2000c1e1900 */
[----:B------:R-:W-:Y:S01]  /*02e0*/  MOV R5, 0x4 ;  /* 0x0000000400057802 */ /* 0x000fe20000000f00 */
[C---:B------:R-:W-:Y:S02]  /*02f0*/  IMAD.WIDE R24, R14.reuse, R25, UR6 ;  /* 0x000000060e187e25 */ /* 0x040fe4000f8e0219 */
[----:B------:R0:W3:Y:S02]  /*0300*/  LDG.E R20, desc[UR18][R8.64] ;  /* 0x0000001208147981 */ /* 0x0000e4000c1e1900 */
[----:B------:R-:W-:Y:S02]  /*0310*/  IMAD.WIDE R10, R14, R11, UR8 ;  /* 0x000000080e0a7e25 */ /* 0x000fe4000f8e020b */
[----:B------:R-:W4:Y:S04]  /*0320*/  LDG.E R18, desc[UR18][R24.64] ;  /* 0x0000001218127981 */ /* 0x000f28000c1e1900 */
[----:B------:R-:W4:Y:S01]  /*0330*/  LDG.E R17, desc[UR18][R2.64+-0x8] ;  /* 0xfffff81202117981 */ /* 0x000f22000c1e1900 */
[----:B0-----:R-:W-:-:S02]  /*0340*/  HFMA2 R9, -RZ, RZ, 0, 2.384185791015625e-07 ;  /* 0x00000004ff097431 */ /* 0x001fc400000001ff */
[----:B------:R-:W-:Y:S01]  /*0350*/  IMAD.MOV.U32 R7, RZ, RZ, 0x4 ;  /* 0x00000004ff077424 */ /* 0x000fe200078e00ff */
[----:B------:R0:W5:Y:S01]  /*0360*/  LDG.E R16, desc[UR18][R10.64] ;  /* 0x000000120a107981 */ /* 0x000162000c1e1900 */
[----:B------:R-:W-:-:S03]  /*0370*/  IMAD.WIDE R4, R14, R5, UR10 ;  /* 0x0000000a0e047e25 */ /* 0x000fc6000f8e0205 */
[----:B------:R-:W5:Y:S01]  /*0380*/  LDG.E R15, desc[UR18][R2.64+-0x4] ;  /* 0xfffffc12020f7981 */ /* 0x000f62000c1e1900 */
[C---:B------:R-:W-:Y:S01]  /*0390*/  IMAD.WIDE R6, R14.reuse, R7, UR12 ;  /* 0x0000000c0e067e25 */ /* 0x040fe2000f8e0207 */
[----:B------:R-:W-:Y:S02]  /*03a0*/  MOV R27, 0x4 ;  /* 0x00000004001b7802 */ /* 0x000fe40000000f00 */
[----:B------:R1:W5:Y:S01]  /*03b0*/  LDG.E R4, desc[UR18][R4.64] ;  /* 0x0000001204047981 */ /* 0x000362000c1e1900 */
[----:B------:R-:W-:-:S03]  /*03c0*/  IMAD.WIDE R8, R14, R9, UR14 ;  /* 0x0000000e0e087e25 */ /* 0x000fc6000f8e0209 */
[----:B------:R-:W5:Y:S01]  /*03d0*/  LDG.E R23, desc[UR18][R2.64] ;  /* 0x0000001202177981 */ /* 0x000f62000c1e1900 */
[----:B0-----:R-:W-:-:S03]  /*03e0*/  IMAD.WIDE R10, R14, R27, UR16 ;  /* 0x000000100e0a7e25 */ /* 0x001fc6000f8e021b */
[----:B------:R-:W5:Y:S04]  /*03f0*/  LDG.E R7, desc[UR18][R6.64] ;  /* 0x0000001206077981 */ /* 0x000f68000c1e1900 */
[----:B------:R-:W5:Y:S04]  /*0400*/  LDG.E R24, desc[UR18][R2.64+0x4] ;  /* 0x0000041202187981 */ /* 0x000f68000c1e1900 */
[----:B------:R-:W5:Y:S04]  /*0410*/  LDG.E R8, desc[UR18][R8.64] ;  /* 0x0000001208087981 */ /* 0x000f68000c1e1900 */
[----:B------:R-:W5:Y:S04]  /*0420*/  LDG.E R25, desc[UR18][R2.64+0x8] ;  /* 0x0000081202197981 */ /* 0x000f68000c1e1900 */
[----:B------:R-:W5:Y:S04]  /*0430*/  LDG.E R10, desc[UR18][R10.64] ;  /* 0x000000120a0a7981 */ /* 0x000f68000c1e1900 */
[----:B------:R0:W5:Y:S01]  /*0440*/  LDG.E R27, desc[UR18][R2.64+0xc] ;  /* 0x00000c12021b7981 */ /* 0x000162000c1e1900 */
[----:B------:R-:W-:-:S04]  /*0450*/  UIADD3 UR5, UPT, UPT, UR5, 0x8, URZ ;  /* 0x0000000805057890 */ /* 0x000fc8000fffe0ff */
[----:B------:R-:W-:Y:S01]  /*0460*/  UISETP.NE.AND UP0, UPT, UR5, URZ, UPT ;  /* 0x000000ff0500728c */ /* 0x000fe2000bf05270 */
[----:B-1----:R-:W-:Y:S02]  /*0470*/  MOV R5, UR20 ;  /* 0x0000001400057c02 */ /* 0x002fe40008000f00 */
[----:B0-----:R-:W-:Y:S02]  /*0480*/  IADD3 R2, P0, PT, R2, 0x20, RZ ;  /* 0x0000002002027810 */ /* 0x001fe40007f1e0ff */
[----:B------:R-:W-:Y:S02]  /*0490*/  LEA R14, R5, R14, 0x3 ;  /* 0x0000000e050e7211 */ /* 0x000fe400078e18ff */
[----:B------:R-:W-:Y:S01]  /*04a0*/  IADD3.X R3, PT, PT, RZ, R3, RZ, P0, !PT ;  /* 0x00000003ff037210 */ /* 0x000fe200007fe4ff */
[----:B--2---:R-:W-:-:S04]  /*04b0*/  FFMA R22, R21, R22, R12 ;  /* 0x0000001615167223 */ /* 0x004fc8000000000c */
[----:B---3--:R-:W-:-:S04]  /*04c0*/  FFMA R20, R19, R20, R22 ;  /* 0x0000001413147223 */ /* 0x008fc80000000016 */
[----:B----4-:R-:W-:-:S04]  /*04d0*/  FFMA R18, R17, R18, R20 ;  /* 0x0000001211127223 */ /* 0x010fc80000000014 */
[----:B-----5:R-:W-:-:S04]  /*04e0*/  FFMA R16, R15, R16, R18 ;  /* 0x000000100f107223 */ /* 0x020fc80000000012 */
[----:B------:R-:W-:-:S04]  /*04f0*/  FFMA R23, R23, R4, R16 ;  /* 0x0000000417177223 */ /* 0x000fc80000000010 */
[----:B------:R-:W-:-:S04]  /*0500*/  FFMA R24, R24, R7, R23 ;  /* 0x0000000718187223 */ /* 0x000fc80000000017 */
[----:B------:R-:W-:-:S04]  /*0510*/  FFMA R8, R25, R8, R24 ;  /* 0x0000000819087223 */ /* 0x000fc80000000018 */
[----:B------:R-:W-:Y:S01]  /*0520*/  FFMA R12, R27, R10, R8 ;  /* 0x0000000a1b0c7223 */ /* 0x000fe20000000008 */
[----:B------:R-:W-:Y:S06]  /*0530*/  BRA.U UP0, `(.L_x_80) ;  /* 0xfffffffd003c7547 */ /* 0x000fec000b83ffff */
.L_x_79:
[----:B------:R-:W-:-:S04]  /*0540*/  ULOP3.LUT UR6, UR20, 0x7, URZ, 0xc0, !UPT ;  /* 0x0000000714067892 */ /* 0x000fc8000f8ec0ff */
[----:B------:R-:W-:-:S09]  /*0550*/  UISETP.NE.AND UP0, UPT, UR6, URZ, UPT ;  /* 0x000000ff0600728c */ /* 0x000fd2000bf05270 */
[----:B------:R-:W-:Y:S05]  /*0560*/  BRA.U !UP0, `(.L_x_81) ;  /* 0x0000000508387547 */ /* 0x000fea000b800000 */
[----:B------:R-:W-:Y:S02]  /*0570*/  UISETP.GE.U32.AND UP0, UPT, UR6, 0x4, UPT ;  /* 0x000000040600788c */ /* 0x000fe4000bf06070 */
[----:B------:R-:W-:-:S04]  /*0580*/  ULOP3.LUT UR5, UR20, 0x3, URZ, 0xc0, !UPT ;  /* 0x0000000314057892 */ /* 0x000fc8000f8ec0ff */
[----:B------:R-:W-:-:S03]  /*0590*/  UISETP.NE.AND UP1, UPT, UR5, URZ, UPT ;  /* 0x000000ff0500728c */ /* 0x000fc6000bf25270 */
[----:B------:R-:W-:Y:S08]  /*05a0*/  BRA.U !UP0, `(.L_x_82) ;  /* 0x00000001087c7547 */ /* 0x000ff0000b800000 */
[----:B------:R-:W1:Y:S01]  /*05b0*/  LDC.64 R6, c[0x0][0x388] ;  /* 0x0000e200ff067b82 */ /* 0x000e620000000a00 */
[----:B------:R-:W2:Y:S01]  /*05c0*/  LDCU.64 UR6, c[0x0][0x380] ;  /* 0x00007000ff0677ac */ /* 0x000ea20008000a00 */
[----:B------:R-:W-:Y:S01]  /*05d0*/  IMAD.U32 R9, RZ, RZ, UR4 ;  /* 0x00000004ff097e24 */ /* 0x000fe2000f8e00ff */
[C---:B------:R-:W-:Y:S02]  /*05e0*/  IADD3 R3, PT, PT, R13.reuse, UR4, RZ ;  /* 0x000000040d037c10 */ /* 0x040fe4000fffe0ff */
[----:B------:R-:W-:Y:S01]  /*05f0*/  IADD3 R10, P0, PT, R13, UR4, RZ ;  /* 0x000000040d0a7c10 */ /* 0x000fe2000ff1e0ff */
[----:B------:R-:W-:Y:S01]  /*0600*/  IMAD R9, R9, UR20, R0 ;  /* 0x0000001409097c24 */ /* 0x000fe2000f8e0200 */
[----:B------:R-:W-:Y:S01]  /*0610*/  MOV R11, UR20 ;  /* 0x00000014000b7c02 */ /* 0x000fe20008000f00 */
[----:B------:R-:W3:Y:S01]  /*0620*/  LDC.64 R4, c[0x0][0x380] ;  /* 0x0000e000ff047b82 */ /* 0x000ee20000000a00 */
[----:B------:R-:W-:Y:S01]  /*0630*/  MOV R15, UR20 ;  /* 0x00000014000f7c02 */ /* 0x000fe20008000f00 */
[----:B-1----:R-:W-:Y:S01]  /*0640*/  IMAD.WIDE R6, R9, 0x4, R6 ;  /* 0x0000000409067825 */ /* 0x002fe200078e0206 */
[----:B------:R-:W-:-:S05]  /*0650*/  MOV R9, UR20 ;  /* 0x0000001400097c02 */ /* 0x000fca0008000f00 */
[----:B------:R-:W-:Y:S02]  /*0660*/  IMAD.WIDE R8, R9, 0x4, R6 ;  /* 0x0000000409087825 */ /* 0x000fe400078e0206 */
[----:B0-----:R-:W4:Y:S02]  /*0670*/  LDG.E R6, desc[UR18][R6.64] ;  /* 0x0000001206067981 */ /* 0x001f24000c1e1900 */
[----:B---3--:R-:W-:Y:S01]  /*0680*/  IMAD.WIDE.U32 R4, R3, 0x4, R4 ;  /* 0x0000000403047825 */ /* 0x008fe200078e0004 */
[----:B------:R-:W-:Y:S01]  /*0690*/  IADD3.X R3, PT, PT, RZ, RZ, RZ, P0, !PT ;  /* 0x000000ffff037210 */ /* 0x000fe200007fe4ff */
[----:B------:R-:W3:Y:S01]  /*06a0*/  LDG.E R17, desc[UR18][R8.64] ;  /* 0x0000001208117981 */ /* 0x000ee2000c1e1900 */
[----:B--2---:R-:W-:-:S03]  /*06b0*/  LEA R2, P0, R10, UR6, 0x2 ;  /* 0x000000060a027c11 */ /* 0x004fc6000f8010ff */
[----:B------:R-:W4:Y:S01]  /*06c0*/  LDG.E R5, desc[UR18][R4.64] ;  /* 0x0000001204057981 */ /* 0x000f22000c1e1900 */
[----:B------:R-:W-:Y:S01]  /*06d0*/  LEA.HI.X R3, R10, UR7, R3, 0x2, P0 ;  /* 0x000000070a037c11 */ /* 0x000fe200080f1403 */
[----:B------:R-:W-:-:S04]  /*06e0*/  IMAD.WIDE R10, R11, 0x4, R8 ;  /* 0x000000040b0a7825 */ /* 0x000fc800078e0208 */
[----:B------:R-:W3:Y:S01]  /*06f0*/  LDG.E R16, desc[UR18][R2.64+0x4] ;  /* 0x0000041202107981 */ /* 0x000ee2000c1e1900 */
[----:B------:R-:W-:-:S03]  /*0700*/  IMAD.WIDE R14, R15, 0x4, R10 ;  /* 0x000000040f0e7825 */ /* 0x000fc600078e020a */
[----:B------:R-:W2:Y:S04]  /*0710*/  LDG.E R19, desc[UR18][R10.64] ;  /* 0x000000120a137981 */ /* 0x000ea8000c1e1900 */
[----:B------:R-:W2:Y:S04]  /*0720*/  LDG.E R18, desc[UR18][R2.64+0x8] ;  /* 0x0000081202127981 */ /* 0x000ea8000c1e1900 */
[----:B------:R-:W5:Y:S04]  /*0730*/  LDG.E R20, desc[UR18][R2.64+0xc] ;  /* 0x00000c1202147981 */ /* 0x000f68000c1e1900 */
[----:B------:R-:W5:Y:S01]  /*0740*/  LDG.E R14, desc[UR18][R14.64] ;  /* 0x000000120e0e7981 */ /* 0x000f62000c1e1900 */
[----:B------:R-:W-:Y:S01]  /*0750*/  UIADD3 UR4, UPT, UPT, UR4, 0x4, URZ ;  /* 0x0000000404047890 */ /* 0x000fe2000fffe0ff */
[----:B----4-:R-:W-:-:S04]  /*0760*/  FFMA R5, R5, R6, R12 ;  /* 0x0000000605057223 */ /* 0x010fc8000000000c */
[----:B---3--:R-:W-:-:S04]  /*0770*/  FFMA R5, R16, R17, R5 ;  /* 0x0000001110057223 */ /* 0x008fc80000000005 */
[----:B--2---:R-:W-:-:S04]  /*0780*/  FFMA R5, R18, R19, R5 ;  /* 0x0000001312057223 */ /* 0x004fc80000000005 */
[----:B-----5:R-:W-:-:S07]  /*0790*/  FFMA R12, R20, R14, R5 ;  /* 0x0000000e140c7223 */ /* 0x020fce0000000005 */
.L_x_82:
[----:B------:R-:W-:Y:S05]  /*07a0*/  BRA.U !UP1, `(.L_x_81) ;  /* 0x0000000109a87547 */ /* 0x000fea000b800000 */
[----:B------:R-:W-:Y:S01]  /*07b0*/  UISETP.NE.AND UP0, UPT, UR5, 0x1, UPT ;  /* 0x000000010500788c */ /* 0x000fe2000bf05270 */
[----:B------:R-:W-:Y:S01]  /*07c0*/  MOV R7, UR4 ;  /* 0x0000000400077c02 */ /* 0x000fe20008000f00 */
[----:B------:R-:W-:Y:S02]  /*07d0*/  ULOP3.LUT UR5, UR20, 0x1, URZ, 0xc0, !UPT ;  /* 0x0000000114057892 */ /* 0x000fe4000f8ec0ff */
[----:B------:R-:W-:Y:S02]  /*07e0*/  MOV R15, UR20 ;  /* 0x00000014000f7c02 */ /* 0x000fe40008000f00 */
[----:B------:R-:W-:Y:S01]  /*07f0*/  UISETP.NE.U32.AND UP1, UPT, UR5, 0x1, UPT ;  /* 0x000000010500788c */ /* 0x000fe2000bf25070 */
[----:B------:R-:W-:-:S04]  /*0800*/  PLOP3.LUT P1, PT, PT, PT, UP0, 0x80, 0x8 ;  /* 0x000000000008781c */ /* 0x000fc80003f2f008 */
[----:B------:R-:W1:Y:S01]  /*0810*/  @UP0 LDCU.128 UR8, c[0x0][0x380] ;  /* 0x00007000ff0807ac */ /* 0x000e620008000c00 */
[----:B------:R-:W-:Y:S01]  /*0820*/  PLOP3.LUT P0, PT, PT, PT, UP1, 0x80, 0x8 ;  /* 0x000000000008781c */ /* 0x000fe20003f0f018 */
[----:B------:R-:W2:Y:S04]  /*0830*/  @UP0 LDCU.64 UR6, c[0x0][0x380] ;  /* 0x00007000ff0607ac */ /* 0x000ea80008000a00 */
[----:B------:R-:W3:Y:S03]  /*0840*/  @!UP1 LDCU.128 UR12, c[0x0][0x380] ;  /* 0x00007000ff0c97ac */ /* 0x000ee60008000c00 */
[C---:B------:R-:W-:Y:S02]  /*0850*/  @P1 IADD3 R3, PT, PT, R13.reuse, UR4, RZ ;  /* 0x000000040d031c10 */ /* 0x040fe4000fffe0ff */
[----:B------:R-:W-:Y:S01]  /*0860*/  @P1 IADD3 R6, P2, PT, R13, UR4, RZ ;  /* 0x000000040d061c10 */ /* 0x000fe2000ff5e0ff */
[----:B------:R-:W-:Y:S01]  /*0870*/  @UP0 UIADD3 UR4, UPT, UPT, UR4, 0x2, URZ ;  /* 0x0000000204040890 */ /* 0x000fe2000fffe0ff */
[----:B-1----:R-:W-:Y:S01]  /*0880*/  MOV R11, UR9 ;  /* 0x00000009000b7c02 */ /* 0x002fe20008000f00 */
[----:B------:R-:W-:Y:S01]  /*0890*/  IMAD.U32 R10, RZ, RZ, UR8 ;  /* 0x00000008ff0a7e24 */ /* 0x000fe2000f8e00ff */
[----:B------:R-:W-:-:S02]  /*08a0*/  MOV R4, UR10 ;  /* 0x0000000a00047c02 */ /* 0x000fc40008000f00 */
[----:B------:R-:W-:Y:S01]  /*08b0*/  MOV R5, UR11 ;  /* 0x0000000b00057c02 */ /* 0x000fe20008000f00 */
[----:B------:R-:W-:-:S04]  /*08c0*/  @P1 IMAD.WIDE.U32 R10, R3, 0x4, R10 ;  /* 0x00000004030a1825 */ /* 0x000fc800078e000a */
[----:B------:R-:W-:Y:S01]  /*08d0*/  @P1 IMAD R3, R7, UR20, R0 ;  /* 0x0000001407031c24 */ /* 0x000fe2000f8e0200 */
[----:B------:R-:W-:Y:S01]  /*08e0*/  @P1 IADD3.X R7, PT, PT, RZ, RZ, RZ, P2, !PT ;  /* 0x000000ffff071210 */ /* 0x000fe200017fe4ff */
[----:B------:R-:W-:Y:S01]  /*08f0*/  IMAD.U32 R19, RZ, RZ, UR4 ;  /* 0x00000004ff137e24 */ /* 0x000fe2000f8e00ff */
[C---:B--2---:R-:W-:Y:S01]  /*0900*/  @P1 LEA R2, P2, R6.reuse, UR6, 0x2 ;  /* 0x0000000606021c11 */ /* 0x044fe2000f8410ff */
[----:B------:R-:W-:Y:S01]  /*0910*/  @P1 IMAD.WIDE R4, R3, 0x4, R4 ;  /* 0x0000000403041825 */ /* 0x000fe200078e0204 */
[----:B------:R-:W-:Y:S01]  /*0920*/  @!P0 IADD3 R17, PT, PT, R13, UR4, RZ ;  /* 0x000000040d118c10 */ /* 0x000fe2000fffe0ff */
[----:B0-----:R-:W2:Y:S01]  /*0930*/  @P1 LDG.E R11, desc[UR18][R10.64] ;  /* 0x000000120a0b1981 */ /* 0x001ea2000c1e1900 */
[----:B------:R-:W-:Y:S01]  /*0940*/  @P1 LEA.HI.X R3, R6, UR7, R7, 0x2, P2 ;  /* 0x0000000706031c11 */ /* 0x000fe200090f1407 */
[----:B------:R-:W-:Y:S01]  /*0950*/  @!P0 IMAD R19, R19, UR20, R0 ;  /* 0x0000001413138c24 */ /* 0x000fe2000f8e0200 */
[----:B---3--:R-:W-:Y:S01]  /*0960*/  MOV R6, UR12 ;  /* 0x0000000c00067c02 */ /* 0x008fe20008000f00 */
[----:B------:R-:W-:Y:S01]  /*0970*/  @P1 IMAD.WIDE R14, R15, 0x4, R4 ;  /* 0x000000040f0e1825 */ /* 0x000fe200078e0204 */
[----:B------:R-:W-:Y:S01]  /*0980*/  MOV R7, UR13 ;  /* 0x0000000d00077c02 */ /* 0x000fe20008000f00 */
[----:B------:R-:W2:Y:S01]  /*0990*/  @P1 LDG.E R4, desc[UR18][R4.64] ;  /* 0x0000001204041981 */ /* 0x000ea2000c1e1900 */
[----:B------:R-:W-:-:S02]  /*09a0*/  MOV R8, UR14 ;  /* 0x0000000e00087c02 */ /* 0x000fc40008000f00 */
[----:B------:R-:W-:Y:S01]  /*09b0*/  MOV R9, UR15 ;  /* 0x0000000f00097c02 */ /* 0x000fe20008000f00 */
[----:B------:R-:W-:Y:S01]  /*09c0*/  @!P0 IMAD.WIDE.U32 R6, R17, 0x4, R6 ;  /* 0x0000000411068825 */ /* 0x000fe200078e0006 */
[----:B------:R-:W3:Y:S03]  /*09d0*/  @P1 LDG.E R14, desc[UR18][R14.64] ;  /* 0x000000120e0e1981 */ /* 0x000ee6000c1e1900 */
[----:B------:R-:W-:Y:S01]  /*09e0*/  @!P0 IMAD.WIDE R8, R19, 0x4, R8 ;  /* 0x0000000413088825 */ /* 0x000fe200078e0208 */
[----:B------:R-:W3:Y:S04]  /*09f0*/  @P1 LDG.E R2, desc[UR18][R2.64+0x4] ;  /* 0x0000041202021981 */ /* 0x000ee8000c1e1900 */
[----:B------:R-:W4:Y:S04]  /*0a00*/  @!P0 LDG.E R7, desc[UR18][R6.64] ;  /* 0x0000001206078981 */ /* 0x000f28000c1e1900 */
[----:B------:R-:W4:Y:S01]  /*0a10*/  @!P0 LDG.E R8, desc[UR18][R8.64] ;  /* 0x0000001208088981 */ /* 0x000f22000c1e1900 */
[----:B--2---:R-:W-:-:S04]  /*0a20*/  @P1 FFMA R11, R11, R4, R12 ;  /* 0x000000040b0b1223 */ /* 0x004fc8000000000c */
[----:B---3--:R-:W-:-:S04]  /*0a30*/  @P1 FFMA R12, R2, R14, R11 ;  /* 0x0000000e020c1223 */ /* 0x008fc8000000000b */
[----:B----4-:R-:W-:-:S07]  /*0a40*/  @!P0 FFMA R12, R7, R8, R12 ;  /* 0x00000008070c8223 */ /* 0x010fce000000000c */
.L_x_81:
[----:B------:R-:W1:Y:S01]  /*0a50*/  LDC.64 R2, c[0x0][0x390] ;  /* 0x0000e400ff027b82 */ /* 0x000e620000000a00 */
[----:B------:R-:W-:-:S05]  /*0a60*/  IADD3 R13, PT, PT, R0, R13, RZ ;  /* 0x0000000d000d7210 */ /* 0x000fca0007ffe0ff */
[----:B-1----:R-:W-:-:S05]  /*0a70*/  IMAD.WIDE R2, R13, 0x4, R2 ;  /* 0x000000040d027825 */ /* 0x002fca00078e0202 */
[----:B0-----:R-:W-:Y:S01]  /*0a80*/  STG.E desc[UR18][R2.64], R12 ;  /* 0x0000000c02007986 */ /* 0x001fe2000c101912 */
[----:B------:R-:W-:Y:S05]  /*0a90*/  EXIT ;  /* 0x000000000000794d */ /* 0x000fea0003800000 */
.L_x_83:
        /* <DEDUP_REMOVED lines=14> */
.L_x_87:


//--------------------- .nv.shared.reserved.0     --------------------------
	.section	.nv.shared.reserved.0,"aw",@nobits
	.weak		__nv_reservedSMEM_offset_0_alias
	.size		__nv_reservedSMEM_offset_0_alias, 0, 64
	.other		__nv_reservedSMEM_offset_0_alias,@"STO_CUDA_RESERVED_SHARED STV_DEFAULT"
__nv_reservedSMEM_offset_0_alias:
	.zero		0
	.zero		64


//--------------------- .nv.constant0._Z10matmul_fp8PKfS0_Pfi --------------------------
	.section	.nv.constant0._Z10matmul_fp8PKfS0_Pfi,"a",@progbits
	.sectionflags	@""
	.align	4
.nv.constant0._Z10matmul_fp8PKfS0_Pfi:
	.zero		924


//--------------------- .nv.constant0._Z11matmul_fp16P6__halfS0_S0_i --------------------------
	.section	.nv.constant0._Z11matmul_fp16P6__halfS0_S0_i,"a",@progbits
	.sectionflags	@""
	.align	4
.nv.constant0._Z11matmul_fp16P6__halfS0_S0_i:
	.zero		924


//--------------------- .nv.constant0._Z11matmul_fp32PKfS0_Pfi --------------------------
	.section	.nv.constant0._Z11matmul_fp32PKfS0_Pfi,"a",@progbits
	.sectionflags	@""
	.align	4
.nv.constant0._Z11matmul_fp32PKfS0_Pfi:
	.zero		924


//--------------------- SYMBOLS --------------------------

	.type		.nv.reservedSmem.offset0,@object
	.size		.nv.reservedSmem.offset0,0x4
